//
// Generated by NVIDIA NVVM Compiler
//
// Compiler Build ID: CL-36424714
// Cuda compilation tools, release 13.0, V13.0.88
// Based on NVVM 20.0.0
//

.version 9.0
.target sm_100
.address_size 64

	// .globl	_Z16sgpu_cuda_kerneliiPjS_S_S_i
// _ZZ16sgpu_cuda_kerneliiPjS_S_S_iE4down has been demoted
// _ZZ16sgpu_cuda_kerneliiPjS_S_S_iE4left has been demoted
// _ZZ16sgpu_cuda_kerneliiPjS_S_S_iE5right has been demoted
// _ZZ16sgpu_cuda_kerneliiPjS_S_S_iE6bitmap has been demoted
// _ZZ16sgpu_cuda_kerneliiPjS_S_S_iE3sum has been demoted

.visible .entry _Z16sgpu_cuda_kerneliiPjS_S_S_i(
	.param .u32 _Z16sgpu_cuda_kerneliiPjS_S_S_i_param_0,
	.param .u32 _Z16sgpu_cuda_kerneliiPjS_S_S_i_param_1,
	.param .u64 .ptr .align 1 _Z16sgpu_cuda_kerneliiPjS_S_S_i_param_2,
	.param .u64 .ptr .align 1 _Z16sgpu_cuda_kerneliiPjS_S_S_i_param_3,
	.param .u64 .ptr .align 1 _Z16sgpu_cuda_kerneliiPjS_S_S_i_param_4,
	.param .u64 .ptr .align 1 _Z16sgpu_cuda_kerneliiPjS_S_S_i_param_5,
	.param .u32 _Z16sgpu_cuda_kerneliiPjS_S_S_i_param_6
)
{
	.reg .pred 	%p<14>;
	.reg .b32 	%r<89>;
	.reg .b64 	%rd<15>;
	// demoted variable
	.shared .align 4 .b8 _ZZ16sgpu_cuda_kerneliiPjS_S_S_iE4down[3840];
	// demoted variable
	.shared .align 4 .b8 _ZZ16sgpu_cuda_kerneliiPjS_S_S_iE4left[3840];
	// demoted variable
	.shared .align 4 .b8 _ZZ16sgpu_cuda_kerneliiPjS_S_S_iE5right[3840];
	// demoted variable
	.shared .align 4 .b8 _ZZ16sgpu_cuda_kerneliiPjS_S_S_iE6bitmap[3840];
	// demoted variable
	.shared .align 4 .b8 _ZZ16sgpu_cuda_kerneliiPjS_S_S_iE3sum[384];
	ld.param.u32 	%r24, [_Z16sgpu_cuda_kerneliiPjS_S_S_i_param_0];
	ld.param.u32 	%r23, [_Z16sgpu_cuda_kerneliiPjS_S_S_i_param_1];
	ld.param.u64 	%rd1, [_Z16sgpu_cuda_kerneliiPjS_S_S_i_param_2];
	ld.param.u64 	%rd2, [_Z16sgpu_cuda_kerneliiPjS_S_S_i_param_3];
	ld.param.u64 	%rd3, [_Z16sgpu_cuda_kerneliiPjS_S_S_i_param_4];
	ld.param.u64 	%rd4, [_Z16sgpu_cuda_kerneliiPjS_S_S_i_param_5];
	ld.param.u32 	%r25, [_Z16sgpu_cuda_kerneliiPjS_S_S_i_param_6];
	mov.u32 	%r1, %tid.x;
	mov.u32 	%r2, %ctaid.x;
	mov.u32 	%r26, %ntid.x;
	mad.lo.s32 	%r3, %r2, %r26, %r1;
	mov.b32 	%r27, -1;
	shl.b32 	%r4, %r27, %r24;
	setp.ge.s32 	%p1, %r3, %r25;
	shl.b32 	%r28, %r1, 2;
	mov.u32 	%r29, _ZZ16sgpu_cuda_kerneliiPjS_S_S_iE3sum;
	add.s32 	%r5, %r29, %r28;
	@%p1 bra 	$L__BB0_11;
	cvta.to.global.u64 	%rd5, %rd1;
	cvta.to.global.u64 	%rd6, %rd2;
	cvta.to.global.u64 	%rd7, %rd3;
	mul.wide.s32 	%rd8, %r3, 4;
	add.s64 	%rd9, %rd5, %rd8;
	ld.global.u32 	%r32, [%rd9];
	mul.lo.s32 	%r33, %r1, 40;
	mov.u32 	%r34, _ZZ16sgpu_cuda_kerneliiPjS_S_S_iE4down;
	add.s32 	%r6, %r34, %r33;
	st.shared.u32 	[%r6], %r32;
	add.s64 	%rd10, %rd6, %rd8;
	ld.global.u32 	%r35, [%rd10];
	mov.u32 	%r36, _ZZ16sgpu_cuda_kerneliiPjS_S_S_iE4left;
	add.s32 	%r7, %r36, %r33;
	st.shared.u32 	[%r7], %r35;
	add.s64 	%rd11, %rd7, %rd8;
	ld.global.u32 	%r37, [%rd11];
	mov.u32 	%r38, _ZZ16sgpu_cuda_kerneliiPjS_S_S_iE5right;
	add.s32 	%r8, %r38, %r33;
	st.shared.u32 	[%r8], %r37;
	or.b32  	%r39, %r35, %r32;
	or.b32  	%r40, %r39, %r37;
	mov.u32 	%r41, _ZZ16sgpu_cuda_kerneliiPjS_S_S_iE6bitmap;
	add.s32 	%r9, %r41, %r33;
	st.shared.u32 	[%r9], %r40;
	not.b32 	%r10, %r4;
	mov.b32 	%r88, 0;
	mov.u32 	%r87, %r88;
$L__BB0_2:
	shl.b32 	%r42, %r88, 2;
	add.s32 	%r13, %r9, %r42;
	ld.shared.u32 	%r14, [%r13];
	or.b32  	%r43, %r14, %r4;
	setp.ne.s32 	%p2, %r43, -1;
	@%p2 bra 	$L__BB0_4;
	add.s32 	%r88, %r88, -1;
	bra.uni 	$L__BB0_9;
$L__BB0_4:
	add.s32 	%r44, %r14, 1;
	not.b32 	%r45, %r14;
	and.b32  	%r16, %r44, %r45;
	or.b32  	%r46, %r44, %r14;
	st.shared.u32 	[%r13], %r46;
	and.b32  	%r47, %r16, %r10;
	setp.eq.s32 	%p3, %r47, 0;
	@%p3 bra 	$L__BB0_8;
	add.s32 	%r17, %r88, 1;
	setp.ne.s32 	%p4, %r17, %r23;
	@%p4 bra 	$L__BB0_7;
	add.s32 	%r87, %r87, 1;
	add.s32 	%r88, %r88, -1;
	bra.uni 	$L__BB0_9;
$L__BB0_7:
	add.s32 	%r49, %r6, %r42;
	ld.shared.u32 	%r50, [%r49];
	or.b32  	%r51, %r50, %r16;
	st.shared.u32 	[%r49+4], %r51;
	add.s32 	%r52, %r7, %r42;
	ld.shared.u32 	%r53, [%r52];
	or.b32  	%r54, %r53, %r16;
	shl.b32 	%r55, %r54, 1;
	st.shared.u32 	[%r52+4], %r55;
	add.s32 	%r56, %r8, %r42;
	ld.shared.u32 	%r57, [%r56];
	or.b32  	%r58, %r57, %r16;
	shr.u32 	%r59, %r58, 1;
	st.shared.u32 	[%r56+4], %r59;
	or.b32  	%r60, %r51, %r55;
	or.b32  	%r61, %r60, %r59;
	st.shared.u32 	[%r13+4], %r61;
	mov.u32 	%r88, %r17;
	bra.uni 	$L__BB0_9;
$L__BB0_8:
	add.s32 	%r88, %r88, -1;
$L__BB0_9:
	setp.gt.s32 	%p5, %r88, -1;
	@%p5 bra 	$L__BB0_2;
	st.shared.u32 	[%r5], %r87;
	bra.uni 	$L__BB0_12;
$L__BB0_11:
	mov.b32 	%r30, 0;
	st.shared.u32 	[%r5], %r30;
$L__BB0_12:
	bar.sync 	0;
	and.b32  	%r62, %r1, 992;
	setp.ne.s32 	%p6, %r62, 0;
	@%p6 bra 	$L__BB0_14;
	ld.shared.u32 	%r63, [%r5+256];
	ld.shared.u32 	%r64, [%r5];
	add.s32 	%r65, %r64, %r63;
	st.shared.u32 	[%r5], %r65;
$L__BB0_14:
	bar.sync 	0;
	setp.gt.u32 	%p7, %r1, 31;
	@%p7 bra 	$L__BB0_16;
	ld.shared.u32 	%r66, [%r5+128];
	ld.shared.u32 	%r67, [%r5];
	add.s32 	%r68, %r67, %r66;
	st.shared.u32 	[%r5], %r68;
$L__BB0_16:
	bar.sync 	0;
	setp.gt.u32 	%p8, %r1, 15;
	@%p8 bra 	$L__BB0_18;
	ld.shared.u32 	%r69, [%r5+64];
	ld.shared.u32 	%r70, [%r5];
	add.s32 	%r71, %r70, %r69;
	st.shared.u32 	[%r5], %r71;
$L__BB0_18:
	bar.sync 	0;
	setp.gt.u32 	%p9, %r1, 7;
	@%p9 bra 	$L__BB0_20;
	ld.shared.u32 	%r72, [%r5+32];
	ld.shared.u32 	%r73, [%r5];
	add.s32 	%r74, %r73, %r72;
	st.shared.u32 	[%r5], %r74;
$L__BB0_20:
	bar.sync 	0;
	setp.gt.u32 	%p10, %r1, 3;
	@%p10 bra 	$L__BB0_22;
	ld.shared.u32 	%r75, [%r5+16];
	ld.shared.u32 	%r76, [%r5];
	add.s32 	%r77, %r76, %r75;
	st.shared.u32 	[%r5], %r77;
$L__BB0_22:
	bar.sync 	0;
	setp.gt.u32 	%p11, %r1, 1;
	@%p11 bra 	$L__BB0_24;
	ld.shared.u32 	%r78, [%r5+8];
	ld.shared.u32 	%r79, [%r5];
	add.s32 	%r80, %r79, %r78;
	st.shared.u32 	[%r5], %r80;
$L__BB0_24:
	bar.sync 	0;
	setp.ne.s32 	%p12, %r1, 0;
	@%p12 bra 	$L__BB0_26;
	ld.shared.u32 	%r81, [_ZZ16sgpu_cuda_kerneliiPjS_S_S_iE3sum+4];
	ld.shared.u32 	%r82, [_ZZ16sgpu_cuda_kerneliiPjS_S_S_iE3sum];
	add.s32 	%r83, %r82, %r81;
	st.shared.u32 	[_ZZ16sgpu_cuda_kerneliiPjS_S_S_iE3sum], %r83;
$L__BB0_26:
	setp.ne.s32 	%p13, %r1, 0;
	bar.sync 	0;
	@%p13 bra 	$L__BB0_28;
	ld.shared.u32 	%r84, [_ZZ16sgpu_cuda_kerneliiPjS_S_S_iE3sum];
	cvta.to.global.u64 	%rd12, %rd4;
	mul.wide.u32 	%rd13, %r2, 4;
	add.s64 	%rd14, %rd12, %rd13;
	st.global.u32 	[%rd14], %r84;
$L__BB0_28:
	ret;

}
	// .globl	_Z11nqueen_cudaPlPiS0_S0_S0_S0_S0_S0_liii
.visible .entry _Z11nqueen_cudaPlPiS0_S0_S0_S0_S0_S0_liii(
	.param .u64 .ptr .align 1 _Z11nqueen_cudaPlPiS0_S0_S0_S0_S0_S0_liii_param_0,
	.param .u64 .ptr .align 1 _Z11nqueen_cudaPlPiS0_S0_S0_S0_S0_S0_liii_param_1,
	.param .u64 .ptr .align 1 _Z11nqueen_cudaPlPiS0_S0_S0_S0_S0_S0_liii_param_2,
	.param .u64 .ptr .align 1 _Z11nqueen_cudaPlPiS0_S0_S0_S0_S0_S0_liii_param_3,
	.param .u64 .ptr .align 1 _Z11nqueen_cudaPlPiS0_S0_S0_S0_S0_S0_liii_param_4,
	.param .u64 .ptr .align 1 _Z11nqueen_cudaPlPiS0_S0_S0_S0_S0_S0_liii_param_5,
	.param .u64 .ptr .align 1 _Z11nqueen_cudaPlPiS0_S0_S0_S0_S0_S0_liii_param_6,
	.param .u64 .ptr .align 1 _Z11nqueen_cudaPlPiS0_S0_S0_S0_S0_S0_liii_param_7,
	.param .u64 _Z11nqueen_cudaPlPiS0_S0_S0_S0_S0_S0_liii_param_8,
	.param .u32 _Z11nqueen_cudaPlPiS0_S0_S0_S0_S0_S0_liii_param_9,
	.param .u32 _Z11nqueen_cudaPlPiS0_S0_S0_S0_S0_S0_liii_param_10,
	.param .u32 _Z11nqueen_cudaPlPiS0_S0_S0_S0_S0_S0_liii_param_11
)
{
	.reg .pred 	%p<126>;
	.reg .b32 	%r<1575>;
	.reg .b64 	%rd<164>;

	ld.param.u64 	%rd39, [_Z11nqueen_cudaPlPiS0_S0_S0_S0_S0_S0_liii_param_1];
	ld.param.u64 	%rd40, [_Z11nqueen_cudaPlPiS0_S0_S0_S0_S0_S0_liii_param_2];
	ld.param.u64 	%rd41, [_Z11nqueen_cudaPlPiS0_S0_S0_S0_S0_S0_liii_param_3];
	ld.param.u64 	%rd42, [_Z11nqueen_cudaPlPiS0_S0_S0_S0_S0_S0_liii_param_4];
	ld.param.u64 	%rd43, [_Z11nqueen_cudaPlPiS0_S0_S0_S0_S0_S0_liii_param_5];
	ld.param.u64 	%rd44, [_Z11nqueen_cudaPlPiS0_S0_S0_S0_S0_S0_liii_param_6];
	ld.param.u64 	%rd45, [_Z11nqueen_cudaPlPiS0_S0_S0_S0_S0_S0_liii_param_7];
	ld.param.u64 	%rd163, [_Z11nqueen_cudaPlPiS0_S0_S0_S0_S0_S0_liii_param_8];
	ld.param.u32 	%r204, [_Z11nqueen_cudaPlPiS0_S0_S0_S0_S0_S0_liii_param_9];
	ld.param.u32 	%r1478, [_Z11nqueen_cudaPlPiS0_S0_S0_S0_S0_S0_liii_param_10];
	ld.param.u32 	%r1477, [_Z11nqueen_cudaPlPiS0_S0_S0_S0_S0_S0_liii_param_11];
	cvta.to.global.u64 	%rd1, %rd40;
	cvta.to.global.u64 	%rd2, %rd41;
	cvta.to.global.u64 	%rd3, %rd39;
	cvta.to.global.u64 	%rd4, %rd43;
	cvta.to.global.u64 	%rd5, %rd45;
	cvta.to.global.u64 	%rd6, %rd44;
	cvta.to.global.u64 	%rd7, %rd42;
	add.s32 	%r1, %r204, -1;
	mov.b32 	%r207, -1;
	st.global.u32 	[%rd7], %r207;
	add.s64 	%rd157, %rd7, 4;
	mov.b32 	%r208, 0;
	st.global.u32 	[%rd6], %r208;
	st.global.u32 	[%rd5], %r208;
	st.global.u32 	[%rd4], %r208;
	add.s32 	%r2, %r204, -2;
	and.b32  	%r3, %r204, 15;
	add.s32 	%r4, %r3, -1;
	and.b32  	%r5, %r204, 7;
	add.s32 	%r6, %r5, -1;
	and.b32  	%r7, %r204, 2147483632;
	and.b32  	%r8, %r204, 3;
	neg.s32 	%r9, %r7;
	mov.u64 	%rd158, %rd157;
$L__BB1_1:
	mov.u64 	%rd11, %rd158;
	setp.eq.s32 	%p3, %r1478, 0;
	@%p3 bra 	$L__BB1_161;
	neg.s32 	%r209, %r1478;
	and.b32  	%r12, %r1478, %r209;
	mul.wide.s32 	%rd46, %r1477, 4;
	add.s64 	%rd47, %rd3, %rd46;
	st.global.u32 	[%rd47], %r12;
	setp.ne.s32 	%p4, %r1477, %r1;
	@%p4 bra 	$L__BB1_160;
	setp.lt.s32 	%p7, %r204, 1;
	mov.b64 	%rd162, 2;
	mov.pred 	%p125, -1;
	mov.pred 	%p124, 0;
	@%p7 bra 	$L__BB1_74;
	setp.lt.u32 	%p8, %r1, 15;
	mov.b32 	%r1480, 0;
	@%p8 bra 	$L__BB1_7;
	add.s64 	%rd161, %rd3, 32;
	add.s64 	%rd160, %rd1, 32;
	mov.u32 	%r1482, %r9;
$L__BB1_6:
	.pragma "nounroll";
	ld.global.u32 	%r226, [%rd161+-32];
	st.global.u32 	[%rd160+-32], %r226;
	ld.global.u32 	%r227, [%rd161+-28];
	st.global.u32 	[%rd160+-28], %r227;
	ld.global.u32 	%r228, [%rd161+-24];
	st.global.u32 	[%rd160+-24], %r228;
	ld.global.u32 	%r229, [%rd161+-20];
	st.global.u32 	[%rd160+-20], %r229;
	ld.global.u32 	%r230, [%rd161+-16];
	st.global.u32 	[%rd160+-16], %r230;
	ld.global.u32 	%r231, [%rd161+-12];
	st.global.u32 	[%rd160+-12], %r231;
	ld.global.u32 	%r232, [%rd161+-8];
	st.global.u32 	[%rd160+-8], %r232;
	ld.global.u32 	%r233, [%rd161+-4];
	st.global.u32 	[%rd160+-4], %r233;
	ld.global.u32 	%r234, [%rd161];
	st.global.u32 	[%rd160], %r234;
	ld.global.u32 	%r235, [%rd161+4];
	st.global.u32 	[%rd160+4], %r235;
	ld.global.u32 	%r236, [%rd161+8];
	st.global.u32 	[%rd160+8], %r236;
	ld.global.u32 	%r237, [%rd161+12];
	st.global.u32 	[%rd160+12], %r237;
	ld.global.u32 	%r238, [%rd161+16];
	st.global.u32 	[%rd160+16], %r238;
	ld.global.u32 	%r239, [%rd161+20];
	st.global.u32 	[%rd160+20], %r239;
	ld.global.u32 	%r240, [%rd161+24];
	st.global.u32 	[%rd160+24], %r240;
	ld.global.u32 	%r241, [%rd161+28];
	st.global.u32 	[%rd160+28], %r241;
	add.s32 	%r1482, %r1482, 16;
	add.s64 	%rd161, %rd161, 64;
	add.s64 	%rd160, %rd160, 64;
	setp.eq.s32 	%p9, %r1482, 0;
	mov.u32 	%r1480, %r7;
	@%p9 bra 	$L__BB1_7;
	bra.uni 	$L__BB1_6;
$L__BB1_7:
	setp.eq.s32 	%p10, %r3, 0;
	@%p10 bra 	$L__BB1_17;
	setp.lt.u32 	%p11, %r4, 7;
	@%p11 bra 	$L__BB1_10;
	mul.wide.u32 	%rd53, %r1480, 4;
	add.s64 	%rd54, %rd3, %rd53;
	ld.global.u32 	%r242, [%rd54];
	add.s64 	%rd55, %rd1, %rd53;
	st.global.u32 	[%rd55], %r242;
	ld.global.u32 	%r243, [%rd54+4];
	st.global.u32 	[%rd55+4], %r243;
	ld.global.u32 	%r244, [%rd54+8];
	st.global.u32 	[%rd55+8], %r244;
	ld.global.u32 	%r245, [%rd54+12];
	st.global.u32 	[%rd55+12], %r245;
	ld.global.u32 	%r246, [%rd54+16];
	st.global.u32 	[%rd55+16], %r246;
	ld.global.u32 	%r247, [%rd54+20];
	st.global.u32 	[%rd55+20], %r247;
	ld.global.u32 	%r248, [%rd54+24];
	st.global.u32 	[%rd55+24], %r248;
	ld.global.u32 	%r249, [%rd54+28];
	st.global.u32 	[%rd55+28], %r249;
	add.s32 	%r1480, %r1480, 8;
$L__BB1_10:
	setp.eq.s32 	%p12, %r5, 0;
	@%p12 bra 	$L__BB1_17;
	setp.lt.u32 	%p13, %r6, 3;
	@%p13 bra 	$L__BB1_13;
	mul.wide.u32 	%rd56, %r1480, 4;
	add.s64 	%rd57, %rd3, %rd56;
	ld.global.u32 	%r250, [%rd57];
	add.s64 	%rd58, %rd1, %rd56;
	st.global.u32 	[%rd58], %r250;
	ld.global.u32 	%r251, [%rd57+4];
	st.global.u32 	[%rd58+4], %r251;
	ld.global.u32 	%r252, [%rd57+8];
	st.global.u32 	[%rd58+8], %r252;
	ld.global.u32 	%r253, [%rd57+12];
	st.global.u32 	[%rd58+12], %r253;
	add.s32 	%r1480, %r1480, 4;
$L__BB1_13:
	setp.eq.s32 	%p14, %r8, 0;
	@%p14 bra 	$L__BB1_17;
	setp.eq.s32 	%p15, %r8, 1;
	mul.wide.u32 	%rd59, %r1480, 4;
	add.s64 	%rd14, %rd3, %rd59;
	ld.global.u32 	%r254, [%rd14];
	add.s64 	%rd15, %rd1, %rd59;
	st.global.u32 	[%rd15], %r254;
	@%p15 bra 	$L__BB1_17;
	setp.eq.s32 	%p16, %r8, 2;
	ld.global.u32 	%r255, [%rd14+4];
	st.global.u32 	[%rd15+4], %r255;
	@%p16 bra 	$L__BB1_17;
	ld.global.u32 	%r256, [%rd14+8];
	st.global.u32 	[%rd15+8], %r256;
$L__BB1_17:
	mov.b32 	%r1483, 0;
$L__BB1_18:
	setp.lt.u32 	%p17, %r1, 15;
	mov.b32 	%r1490, 0;
	mov.u32 	%r1495, %r1490;
	@%p17 bra 	$L__BB1_21;
	mov.b32 	%r1484, 0;
	mov.u32 	%r1495, %r1484;
$L__BB1_20:
	.pragma "nounroll";
	mul.wide.u32 	%rd60, %r1484, 4;
	add.s64 	%rd61, %rd1, %rd60;
	ld.global.u32 	%r261, [%rd61];
	shr.u32 	%r262, %r261, %r1483;
	and.b32  	%r263, %r262, 1;
	not.b32 	%r264, %r1484;
	add.s32 	%r265, %r204, %r264;
	shl.b32 	%r266, %r263, %r265;
	or.b32  	%r267, %r266, %r1495;
	ld.global.u32 	%r268, [%rd61+4];
	shr.u32 	%r269, %r268, %r1483;
	and.b32  	%r270, %r269, 1;
	sub.s32 	%r271, %r204, %r1484;
	add.s32 	%r272, %r271, -2;
	shl.b32 	%r273, %r270, %r272;
	or.b32  	%r274, %r273, %r267;
	ld.global.u32 	%r275, [%rd61+8];
	shr.u32 	%r276, %r275, %r1483;
	and.b32  	%r277, %r276, 1;
	add.s32 	%r278, %r271, -3;
	shl.b32 	%r279, %r277, %r278;
	or.b32  	%r280, %r279, %r274;
	ld.global.u32 	%r281, [%rd61+12];
	shr.u32 	%r282, %r281, %r1483;
	and.b32  	%r283, %r282, 1;
	add.s32 	%r284, %r271, -4;
	shl.b32 	%r285, %r283, %r284;
	or.b32  	%r286, %r285, %r280;
	ld.global.u32 	%r287, [%rd61+16];
	shr.u32 	%r288, %r287, %r1483;
	and.b32  	%r289, %r288, 1;
	add.s32 	%r290, %r271, -5;
	shl.b32 	%r291, %r289, %r290;
	or.b32  	%r292, %r291, %r286;
	ld.global.u32 	%r293, [%rd61+20];
	shr.u32 	%r294, %r293, %r1483;
	and.b32  	%r295, %r294, 1;
	add.s32 	%r296, %r271, -6;
	shl.b32 	%r297, %r295, %r296;
	or.b32  	%r298, %r297, %r292;
	ld.global.u32 	%r299, [%rd61+24];
	shr.u32 	%r300, %r299, %r1483;
	and.b32  	%r301, %r300, 1;
	add.s32 	%r302, %r271, -7;
	shl.b32 	%r303, %r301, %r302;
	or.b32  	%r304, %r303, %r298;
	ld.global.u32 	%r305, [%rd61+28];
	shr.u32 	%r306, %r305, %r1483;
	and.b32  	%r307, %r306, 1;
	add.s32 	%r308, %r271, -8;
	shl.b32 	%r309, %r307, %r308;
	or.b32  	%r310, %r309, %r304;
	ld.global.u32 	%r311, [%rd61+32];
	shr.u32 	%r312, %r311, %r1483;
	and.b32  	%r313, %r312, 1;
	add.s32 	%r314, %r271, -9;
	shl.b32 	%r315, %r313, %r314;
	or.b32  	%r316, %r315, %r310;
	ld.global.u32 	%r317, [%rd61+36];
	shr.u32 	%r318, %r317, %r1483;
	and.b32  	%r319, %r318, 1;
	add.s32 	%r320, %r271, -10;
	shl.b32 	%r321, %r319, %r320;
	or.b32  	%r322, %r321, %r316;
	ld.global.u32 	%r323, [%rd61+40];
	shr.u32 	%r324, %r323, %r1483;
	and.b32  	%r325, %r324, 1;
	add.s32 	%r326, %r271, -11;
	shl.b32 	%r327, %r325, %r326;
	or.b32  	%r328, %r327, %r322;
	ld.global.u32 	%r329, [%rd61+44];
	shr.u32 	%r330, %r329, %r1483;
	and.b32  	%r331, %r330, 1;
	add.s32 	%r332, %r271, -12;
	shl.b32 	%r333, %r331, %r332;
	or.b32  	%r334, %r333, %r328;
	ld.global.u32 	%r335, [%rd61+48];
	shr.u32 	%r336, %r335, %r1483;
	and.b32  	%r337, %r336, 1;
	add.s32 	%r338, %r271, -13;
	shl.b32 	%r339, %r337, %r338;
	or.b32  	%r340, %r339, %r334;
	ld.global.u32 	%r341, [%rd61+52];
	shr.u32 	%r342, %r341, %r1483;
	and.b32  	%r343, %r342, 1;
	add.s32 	%r344, %r271, -14;
	shl.b32 	%r345, %r343, %r344;
	or.b32  	%r346, %r345, %r340;
	ld.global.u32 	%r347, [%rd61+56];
	shr.u32 	%r348, %r347, %r1483;
	and.b32  	%r349, %r348, 1;
	add.s32 	%r350, %r271, -15;
	shl.b32 	%r351, %r349, %r350;
	or.b32  	%r352, %r351, %r346;
	ld.global.u32 	%r353, [%rd61+60];
	shr.u32 	%r354, %r353, %r1483;
	and.b32  	%r355, %r354, 1;
	add.s32 	%r356, %r271, -16;
	shl.b32 	%r357, %r355, %r356;
	or.b32  	%r1495, %r357, %r352;
	add.s32 	%r1484, %r1484, 16;
	setp.ne.s32 	%p18, %r1484, %r7;
	mov.u32 	%r1490, %r7;
	@%p18 bra 	$L__BB1_20;
$L__BB1_21:
	setp.eq.s32 	%p19, %r3, 0;
	@%p19 bra 	$L__BB1_31;
	setp.lt.u32 	%p20, %r4, 7;
	@%p20 bra 	$L__BB1_24;
	mul.wide.u32 	%rd62, %r1490, 4;
	add.s64 	%rd63, %rd1, %rd62;
	ld.global.u32 	%r359, [%rd63];
	shr.u32 	%r360, %r359, %r1483;
	and.b32  	%r361, %r360, 1;
	not.b32 	%r362, %r1490;
	add.s32 	%r363, %r204, %r362;
	shl.b32 	%r364, %r361, %r363;
	ld.global.u32 	%r365, [%rd63+4];
	shr.u32 	%r366, %r365, %r1483;
	and.b32  	%r367, %r366, 1;
	sub.s32 	%r368, %r204, %r1490;
	add.s32 	%r369, %r368, -2;
	shl.b32 	%r370, %r367, %r369;
	or.b32  	%r371, %r364, %r370;
	ld.global.u32 	%r372, [%rd63+8];
	shr.u32 	%r373, %r372, %r1483;
	and.b32  	%r374, %r373, 1;
	add.s32 	%r375, %r368, -3;
	shl.b32 	%r376, %r374, %r375;
	or.b32  	%r377, %r371, %r376;
	ld.global.u32 	%r378, [%rd63+12];
	shr.u32 	%r379, %r378, %r1483;
	and.b32  	%r380, %r379, 1;
	add.s32 	%r381, %r368, -4;
	shl.b32 	%r382, %r380, %r381;
	or.b32  	%r383, %r377, %r382;
	ld.global.u32 	%r384, [%rd63+16];
	shr.u32 	%r385, %r384, %r1483;
	and.b32  	%r386, %r385, 1;
	add.s32 	%r387, %r368, -5;
	shl.b32 	%r388, %r386, %r387;
	or.b32  	%r389, %r383, %r388;
	ld.global.u32 	%r390, [%rd63+20];
	shr.u32 	%r391, %r390, %r1483;
	and.b32  	%r392, %r391, 1;
	add.s32 	%r393, %r368, -6;
	shl.b32 	%r394, %r392, %r393;
	or.b32  	%r395, %r389, %r394;
	ld.global.u32 	%r396, [%rd63+24];
	shr.u32 	%r397, %r396, %r1483;
	and.b32  	%r398, %r397, 1;
	add.s32 	%r399, %r368, -7;
	shl.b32 	%r400, %r398, %r399;
	or.b32  	%r401, %r395, %r400;
	ld.global.u32 	%r402, [%rd63+28];
	shr.u32 	%r403, %r402, %r1483;
	and.b32  	%r404, %r403, 1;
	add.s32 	%r405, %r368, -8;
	shl.b32 	%r406, %r404, %r405;
	or.b32  	%r407, %r401, %r406;
	or.b32  	%r1495, %r407, %r1495;
	add.s32 	%r1490, %r1490, 8;
$L__BB1_24:
	setp.eq.s32 	%p21, %r5, 0;
	@%p21 bra 	$L__BB1_31;
	setp.lt.u32 	%p22, %r6, 3;
	@%p22 bra 	$L__BB1_27;
	mul.wide.u32 	%rd64, %r1490, 4;
	add.s64 	%rd65, %rd1, %rd64;
	ld.global.u32 	%r409, [%rd65];
	shr.u32 	%r410, %r409, %r1483;
	and.b32  	%r411, %r410, 1;
	not.b32 	%r412, %r1490;
	add.s32 	%r413, %r204, %r412;
	shl.b32 	%r414, %r411, %r413;
	ld.global.u32 	%r415, [%rd65+4];
	shr.u32 	%r416, %r415, %r1483;
	and.b32  	%r417, %r416, 1;
	sub.s32 	%r418, %r204, %r1490;
	add.s32 	%r419, %r418, -2;
	shl.b32 	%r420, %r417, %r419;
	or.b32  	%r421, %r414, %r420;
	ld.global.u32 	%r422, [%rd65+8];
	shr.u32 	%r423, %r422, %r1483;
	and.b32  	%r424, %r423, 1;
	add.s32 	%r425, %r418, -3;
	shl.b32 	%r426, %r424, %r425;
	or.b32  	%r427, %r421, %r426;
	ld.global.u32 	%r428, [%rd65+12];
	shr.u32 	%r429, %r428, %r1483;
	and.b32  	%r430, %r429, 1;
	add.s32 	%r431, %r418, -4;
	shl.b32 	%r432, %r430, %r431;
	or.b32  	%r433, %r427, %r432;
	or.b32  	%r1495, %r433, %r1495;
	add.s32 	%r1490, %r1490, 4;
$L__BB1_27:
	setp.eq.s32 	%p23, %r8, 0;
	@%p23 bra 	$L__BB1_31;
	setp.eq.s32 	%p24, %r8, 1;
	mul.wide.u32 	%rd66, %r1490, 4;
	add.s64 	%rd20, %rd1, %rd66;
	ld.global.u32 	%r434, [%rd20];
	shr.u32 	%r435, %r434, %r1483;
	and.b32  	%r436, %r435, 1;
	not.b32 	%r437, %r1490;
	add.s32 	%r438, %r204, %r437;
	shl.b32 	%r439, %r436, %r438;
	or.b32  	%r1495, %r439, %r1495;
	@%p24 bra 	$L__BB1_31;
	setp.eq.s32 	%p25, %r8, 2;
	ld.global.u32 	%r440, [%rd20+4];
	shr.u32 	%r441, %r440, %r1483;
	and.b32  	%r442, %r441, 1;
	sub.s32 	%r39, %r204, %r1490;
	add.s32 	%r443, %r39, -2;
	shl.b32 	%r444, %r442, %r443;
	or.b32  	%r1495, %r444, %r1495;
	@%p25 bra 	$L__BB1_31;
	ld.global.u32 	%r445, [%rd20+8];
	shr.u32 	%r446, %r445, %r1483;
	and.b32  	%r447, %r446, 1;
	add.s32 	%r448, %r39, -3;
	shl.b32 	%r449, %r447, %r448;
	or.b32  	%r1495, %r449, %r1495;
$L__BB1_31:
	mul.wide.u32 	%rd67, %r1483, 4;
	add.s64 	%rd68, %rd2, %rd67;
	st.global.u32 	[%rd68], %r1495;
	add.s32 	%r1483, %r1483, 1;
	setp.ne.s32 	%p26, %r1483, %r204;
	@%p26 bra 	$L__BB1_18;
	mov.b32 	%r1496, 0;
	bra.uni 	$L__BB1_34;
$L__BB1_33:
	add.s32 	%r1496, %r1496, 1;
	setp.eq.s32 	%p62, %r1496, %r204;
	@%p62 bra 	$L__BB1_74;
$L__BB1_34:
	mul.wide.u32 	%rd69, %r1496, 4;
	add.s64 	%rd70, %rd3, %rd69;
	ld.global.u32 	%r451, [%rd70];
	add.s64 	%rd71, %rd2, %rd69;
	ld.global.u32 	%r452, [%rd71];
	sub.s32 	%r46, %r451, %r452;
	setp.eq.s32 	%p27, %r46, 0;
	@%p27 bra 	$L__BB1_33;
	setp.gt.s32 	%p28, %r46, 0;
	@%p28 bra 	$L__BB1_159;
	mov.b32 	%r1497, 0;
$L__BB1_37:
	setp.lt.u32 	%p29, %r1, 15;
	mov.b32 	%r1504, 0;
	mov.u32 	%r1509, %r1504;
	@%p29 bra 	$L__BB1_40;
	mov.b32 	%r1498, 0;
	mov.u32 	%r1509, %r1498;
$L__BB1_39:
	.pragma "nounroll";
	mul.wide.u32 	%rd72, %r1498, 4;
	add.s64 	%rd73, %rd2, %rd72;
	ld.global.u32 	%r457, [%rd73];
	shr.u32 	%r458, %r457, %r1497;
	and.b32  	%r459, %r458, 1;
	not.b32 	%r460, %r1498;
	add.s32 	%r461, %r204, %r460;
	shl.b32 	%r462, %r459, %r461;
	or.b32  	%r463, %r462, %r1509;
	ld.global.u32 	%r464, [%rd73+4];
	shr.u32 	%r465, %r464, %r1497;
	and.b32  	%r466, %r465, 1;
	sub.s32 	%r467, %r204, %r1498;
	add.s32 	%r468, %r467, -2;
	shl.b32 	%r469, %r466, %r468;
	or.b32  	%r470, %r469, %r463;
	ld.global.u32 	%r471, [%rd73+8];
	shr.u32 	%r472, %r471, %r1497;
	and.b32  	%r473, %r472, 1;
	add.s32 	%r474, %r467, -3;
	shl.b32 	%r475, %r473, %r474;
	or.b32  	%r476, %r475, %r470;
	ld.global.u32 	%r477, [%rd73+12];
	shr.u32 	%r478, %r477, %r1497;
	and.b32  	%r479, %r478, 1;
	add.s32 	%r480, %r467, -4;
	shl.b32 	%r481, %r479, %r480;
	or.b32  	%r482, %r481, %r476;
	ld.global.u32 	%r483, [%rd73+16];
	shr.u32 	%r484, %r483, %r1497;
	and.b32  	%r485, %r484, 1;
	add.s32 	%r486, %r467, -5;
	shl.b32 	%r487, %r485, %r486;
	or.b32  	%r488, %r487, %r482;
	ld.global.u32 	%r489, [%rd73+20];
	shr.u32 	%r490, %r489, %r1497;
	and.b32  	%r491, %r490, 1;
	add.s32 	%r492, %r467, -6;
	shl.b32 	%r493, %r491, %r492;
	or.b32  	%r494, %r493, %r488;
	ld.global.u32 	%r495, [%rd73+24];
	shr.u32 	%r496, %r495, %r1497;
	and.b32  	%r497, %r496, 1;
	add.s32 	%r498, %r467, -7;
	shl.b32 	%r499, %r497, %r498;
	or.b32  	%r500, %r499, %r494;
	ld.global.u32 	%r501, [%rd73+28];
	shr.u32 	%r502, %r501, %r1497;
	and.b32  	%r503, %r502, 1;
	add.s32 	%r504, %r467, -8;
	shl.b32 	%r505, %r503, %r504;
	or.b32  	%r506, %r505, %r500;
	ld.global.u32 	%r507, [%rd73+32];
	shr.u32 	%r508, %r507, %r1497;
	and.b32  	%r509, %r508, 1;
	add.s32 	%r510, %r467, -9;
	shl.b32 	%r511, %r509, %r510;
	or.b32  	%r512, %r511, %r506;
	ld.global.u32 	%r513, [%rd73+36];
	shr.u32 	%r514, %r513, %r1497;
	and.b32  	%r515, %r514, 1;
	add.s32 	%r516, %r467, -10;
	shl.b32 	%r517, %r515, %r516;
	or.b32  	%r518, %r517, %r512;
	ld.global.u32 	%r519, [%rd73+40];
	shr.u32 	%r520, %r519, %r1497;
	and.b32  	%r521, %r520, 1;
	add.s32 	%r522, %r467, -11;
	shl.b32 	%r523, %r521, %r522;
	or.b32  	%r524, %r523, %r518;
	ld.global.u32 	%r525, [%rd73+44];
	shr.u32 	%r526, %r525, %r1497;
	and.b32  	%r527, %r526, 1;
	add.s32 	%r528, %r467, -12;
	shl.b32 	%r529, %r527, %r528;
	or.b32  	%r530, %r529, %r524;
	ld.global.u32 	%r531, [%rd73+48];
	shr.u32 	%r532, %r531, %r1497;
	and.b32  	%r533, %r532, 1;
	add.s32 	%r534, %r467, -13;
	shl.b32 	%r535, %r533, %r534;
	or.b32  	%r536, %r535, %r530;
	ld.global.u32 	%r537, [%rd73+52];
	shr.u32 	%r538, %r537, %r1497;
	and.b32  	%r539, %r538, 1;
	add.s32 	%r540, %r467, -14;
	shl.b32 	%r541, %r539, %r540;
	or.b32  	%r542, %r541, %r536;
	ld.global.u32 	%r543, [%rd73+56];
	shr.u32 	%r544, %r543, %r1497;
	and.b32  	%r545, %r544, 1;
	add.s32 	%r546, %r467, -15;
	shl.b32 	%r547, %r545, %r546;
	or.b32  	%r548, %r547, %r542;
	ld.global.u32 	%r549, [%rd73+60];
	shr.u32 	%r550, %r549, %r1497;
	and.b32  	%r551, %r550, 1;
	add.s32 	%r552, %r467, -16;
	shl.b32 	%r553, %r551, %r552;
	or.b32  	%r1509, %r553, %r548;
	add.s32 	%r1498, %r1498, 16;
	setp.ne.s32 	%p30, %r1498, %r7;
	mov.u32 	%r1504, %r7;
	@%p30 bra 	$L__BB1_39;
$L__BB1_40:
	setp.eq.s32 	%p31, %r3, 0;
	@%p31 bra 	$L__BB1_50;
	setp.lt.u32 	%p32, %r4, 7;
	@%p32 bra 	$L__BB1_43;
	mul.wide.u32 	%rd74, %r1504, 4;
	add.s64 	%rd75, %rd2, %rd74;
	ld.global.u32 	%r555, [%rd75];
	shr.u32 	%r556, %r555, %r1497;
	and.b32  	%r557, %r556, 1;
	not.b32 	%r558, %r1504;
	add.s32 	%r559, %r204, %r558;
	shl.b32 	%r560, %r557, %r559;
	ld.global.u32 	%r561, [%rd75+4];
	shr.u32 	%r562, %r561, %r1497;
	and.b32  	%r563, %r562, 1;
	sub.s32 	%r564, %r204, %r1504;
	add.s32 	%r565, %r564, -2;
	shl.b32 	%r566, %r563, %r565;
	or.b32  	%r567, %r560, %r566;
	ld.global.u32 	%r568, [%rd75+8];
	shr.u32 	%r569, %r568, %r1497;
	and.b32  	%r570, %r569, 1;
	add.s32 	%r571, %r564, -3;
	shl.b32 	%r572, %r570, %r571;
	or.b32  	%r573, %r567, %r572;
	ld.global.u32 	%r574, [%rd75+12];
	shr.u32 	%r575, %r574, %r1497;
	and.b32  	%r576, %r575, 1;
	add.s32 	%r577, %r564, -4;
	shl.b32 	%r578, %r576, %r577;
	or.b32  	%r579, %r573, %r578;
	ld.global.u32 	%r580, [%rd75+16];
	shr.u32 	%r581, %r580, %r1497;
	and.b32  	%r582, %r581, 1;
	add.s32 	%r583, %r564, -5;
	shl.b32 	%r584, %r582, %r583;
	or.b32  	%r585, %r579, %r584;
	ld.global.u32 	%r586, [%rd75+20];
	shr.u32 	%r587, %r586, %r1497;
	and.b32  	%r588, %r587, 1;
	add.s32 	%r589, %r564, -6;
	shl.b32 	%r590, %r588, %r589;
	or.b32  	%r591, %r585, %r590;
	ld.global.u32 	%r592, [%rd75+24];
	shr.u32 	%r593, %r592, %r1497;
	and.b32  	%r594, %r593, 1;
	add.s32 	%r595, %r564, -7;
	shl.b32 	%r596, %r594, %r595;
	or.b32  	%r597, %r591, %r596;
	ld.global.u32 	%r598, [%rd75+28];
	shr.u32 	%r599, %r598, %r1497;
	and.b32  	%r600, %r599, 1;
	add.s32 	%r601, %r564, -8;
	shl.b32 	%r602, %r600, %r601;
	or.b32  	%r603, %r597, %r602;
	or.b32  	%r1509, %r603, %r1509;
	add.s32 	%r1504, %r1504, 8;
$L__BB1_43:
	setp.eq.s32 	%p33, %r5, 0;
	@%p33 bra 	$L__BB1_50;
	setp.lt.u32 	%p34, %r6, 3;
	@%p34 bra 	$L__BB1_46;
	mul.wide.u32 	%rd76, %r1504, 4;
	add.s64 	%rd77, %rd2, %rd76;
	ld.global.u32 	%r605, [%rd77];
	shr.u32 	%r606, %r605, %r1497;
	and.b32  	%r607, %r606, 1;
	not.b32 	%r608, %r1504;
	add.s32 	%r609, %r204, %r608;
	shl.b32 	%r610, %r607, %r609;
	ld.global.u32 	%r611, [%rd77+4];
	shr.u32 	%r612, %r611, %r1497;
	and.b32  	%r613, %r612, 1;
	sub.s32 	%r614, %r204, %r1504;
	add.s32 	%r615, %r614, -2;
	shl.b32 	%r616, %r613, %r615;
	or.b32  	%r617, %r610, %r616;
	ld.global.u32 	%r618, [%rd77+8];
	shr.u32 	%r619, %r618, %r1497;
	and.b32  	%r620, %r619, 1;
	add.s32 	%r621, %r614, -3;
	shl.b32 	%r622, %r620, %r621;
	or.b32  	%r623, %r617, %r622;
	ld.global.u32 	%r624, [%rd77+12];
	shr.u32 	%r625, %r624, %r1497;
	and.b32  	%r626, %r625, 1;
	add.s32 	%r627, %r614, -4;
	shl.b32 	%r628, %r626, %r627;
	or.b32  	%r629, %r623, %r628;
	or.b32  	%r1509, %r629, %r1509;
	add.s32 	%r1504, %r1504, 4;
$L__BB1_46:
	setp.eq.s32 	%p35, %r8, 0;
	@%p35 bra 	$L__BB1_50;
	setp.eq.s32 	%p36, %r8, 1;
	mul.wide.u32 	%rd78, %r1504, 4;
	add.s64 	%rd21, %rd2, %rd78;
	ld.global.u32 	%r630, [%rd21];
	shr.u32 	%r631, %r630, %r1497;
	and.b32  	%r632, %r631, 1;
	not.b32 	%r633, %r1504;
	add.s32 	%r634, %r204, %r633;
	shl.b32 	%r635, %r632, %r634;
	or.b32  	%r1509, %r635, %r1509;
	@%p36 bra 	$L__BB1_50;
	setp.eq.s32 	%p37, %r8, 2;
	ld.global.u32 	%r636, [%rd21+4];
	shr.u32 	%r637, %r636, %r1497;
	and.b32  	%r638, %r637, 1;
	sub.s32 	%r66, %r204, %r1504;
	add.s32 	%r639, %r66, -2;
	shl.b32 	%r640, %r638, %r639;
	or.b32  	%r1509, %r640, %r1509;
	@%p37 bra 	$L__BB1_50;
	ld.global.u32 	%r641, [%rd21+8];
	shr.u32 	%r642, %r641, %r1497;
	and.b32  	%r643, %r642, 1;
	add.s32 	%r644, %r66, -3;
	shl.b32 	%r645, %r643, %r644;
	or.b32  	%r1509, %r645, %r1509;
$L__BB1_50:
	mul.wide.u32 	%rd79, %r1497, 4;
	add.s64 	%rd80, %rd1, %rd79;
	st.global.u32 	[%rd80], %r1509;
	add.s32 	%r1497, %r1497, 1;
	setp.ne.s32 	%p38, %r1497, %r204;
	@%p38 bra 	$L__BB1_37;
	mov.b32 	%r1510, 0;
	bra.uni 	$L__BB1_53;
$L__BB1_52:
	add.s32 	%r1510, %r1510, 1;
	setp.eq.s32 	%p59, %r1510, %r204;
	mov.b64 	%rd162, 4;
	mov.pred 	%p124, -1;
	mov.pred 	%p125, %p124;
	@%p59 bra 	$L__BB1_74;
$L__BB1_53:
	mul.wide.u32 	%rd81, %r1510, 4;
	add.s64 	%rd82, %rd3, %rd81;
	ld.global.u32 	%r647, [%rd82];
	add.s64 	%rd83, %rd1, %rd81;
	ld.global.u32 	%r648, [%rd83];
	sub.s32 	%r73, %r647, %r648;
	setp.eq.s32 	%p39, %r73, 0;
	@%p39 bra 	$L__BB1_52;
	setp.gt.s32 	%p40, %r73, 0;
	@%p40 bra 	$L__BB1_159;
	mov.b32 	%r1511, 0;
$L__BB1_56:
	setp.lt.u32 	%p41, %r1, 15;
	mov.b32 	%r1518, 0;
	mov.u32 	%r1523, %r1518;
	@%p41 bra 	$L__BB1_59;
	mov.b32 	%r1512, 0;
	mov.u32 	%r1523, %r1512;
$L__BB1_58:
	.pragma "nounroll";
	mul.wide.u32 	%rd84, %r1512, 4;
	add.s64 	%rd85, %rd1, %rd84;
	ld.global.u32 	%r653, [%rd85];
	shr.u32 	%r654, %r653, %r1511;
	and.b32  	%r655, %r654, 1;
	not.b32 	%r656, %r1512;
	add.s32 	%r657, %r204, %r656;
	shl.b32 	%r658, %r655, %r657;
	or.b32  	%r659, %r658, %r1523;
	ld.global.u32 	%r660, [%rd85+4];
	shr.u32 	%r661, %r660, %r1511;
	and.b32  	%r662, %r661, 1;
	sub.s32 	%r663, %r204, %r1512;
	add.s32 	%r664, %r663, -2;
	shl.b32 	%r665, %r662, %r664;
	or.b32  	%r666, %r665, %r659;
	ld.global.u32 	%r667, [%rd85+8];
	shr.u32 	%r668, %r667, %r1511;
	and.b32  	%r669, %r668, 1;
	add.s32 	%r670, %r663, -3;
	shl.b32 	%r671, %r669, %r670;
	or.b32  	%r672, %r671, %r666;
	ld.global.u32 	%r673, [%rd85+12];
	shr.u32 	%r674, %r673, %r1511;
	and.b32  	%r675, %r674, 1;
	add.s32 	%r676, %r663, -4;
	shl.b32 	%r677, %r675, %r676;
	or.b32  	%r678, %r677, %r672;
	ld.global.u32 	%r679, [%rd85+16];
	shr.u32 	%r680, %r679, %r1511;
	and.b32  	%r681, %r680, 1;
	add.s32 	%r682, %r663, -5;
	shl.b32 	%r683, %r681, %r682;
	or.b32  	%r684, %r683, %r678;
	ld.global.u32 	%r685, [%rd85+20];
	shr.u32 	%r686, %r685, %r1511;
	and.b32  	%r687, %r686, 1;
	add.s32 	%r688, %r663, -6;
	shl.b32 	%r689, %r687, %r688;
	or.b32  	%r690, %r689, %r684;
	ld.global.u32 	%r691, [%rd85+24];
	shr.u32 	%r692, %r691, %r1511;
	and.b32  	%r693, %r692, 1;
	add.s32 	%r694, %r663, -7;
	shl.b32 	%r695, %r693, %r694;
	or.b32  	%r696, %r695, %r690;
	ld.global.u32 	%r697, [%rd85+28];
	shr.u32 	%r698, %r697, %r1511;
	and.b32  	%r699, %r698, 1;
	add.s32 	%r700, %r663, -8;
	shl.b32 	%r701, %r699, %r700;
	or.b32  	%r702, %r701, %r696;
	ld.global.u32 	%r703, [%rd85+32];
	shr.u32 	%r704, %r703, %r1511;
	and.b32  	%r705, %r704, 1;
	add.s32 	%r706, %r663, -9;
	shl.b32 	%r707, %r705, %r706;
	or.b32  	%r708, %r707, %r702;
	ld.global.u32 	%r709, [%rd85+36];
	shr.u32 	%r710, %r709, %r1511;
	and.b32  	%r711, %r710, 1;
	add.s32 	%r712, %r663, -10;
	shl.b32 	%r713, %r711, %r712;
	or.b32  	%r714, %r713, %r708;
	ld.global.u32 	%r715, [%rd85+40];
	shr.u32 	%r716, %r715, %r1511;
	and.b32  	%r717, %r716, 1;
	add.s32 	%r718, %r663, -11;
	shl.b32 	%r719, %r717, %r718;
	or.b32  	%r720, %r719, %r714;
	ld.global.u32 	%r721, [%rd85+44];
	shr.u32 	%r722, %r721, %r1511;
	and.b32  	%r723, %r722, 1;
	add.s32 	%r724, %r663, -12;
	shl.b32 	%r725, %r723, %r724;
	or.b32  	%r726, %r725, %r720;
	ld.global.u32 	%r727, [%rd85+48];
	shr.u32 	%r728, %r727, %r1511;
	and.b32  	%r729, %r728, 1;
	add.s32 	%r730, %r663, -13;
	shl.b32 	%r731, %r729, %r730;
	or.b32  	%r732, %r731, %r726;
	ld.global.u32 	%r733, [%rd85+52];
	shr.u32 	%r734, %r733, %r1511;
	and.b32  	%r735, %r734, 1;
	add.s32 	%r736, %r663, -14;
	shl.b32 	%r737, %r735, %r736;
	or.b32  	%r738, %r737, %r732;
	ld.global.u32 	%r739, [%rd85+56];
	shr.u32 	%r740, %r739, %r1511;
	and.b32  	%r741, %r740, 1;
	add.s32 	%r742, %r663, -15;
	shl.b32 	%r743, %r741, %r742;
	or.b32  	%r744, %r743, %r738;
	ld.global.u32 	%r745, [%rd85+60];
	shr.u32 	%r746, %r745, %r1511;
	and.b32  	%r747, %r746, 1;
	add.s32 	%r748, %r663, -16;
	shl.b32 	%r749, %r747, %r748;
	or.b32  	%r1523, %r749, %r744;
	add.s32 	%r1512, %r1512, 16;
	setp.ne.s32 	%p42, %r1512, %r7;
	mov.u32 	%r1518, %r7;
	@%p42 bra 	$L__BB1_58;
$L__BB1_59:
	setp.eq.s32 	%p43, %r3, 0;
	@%p43 bra 	$L__BB1_69;
	setp.lt.u32 	%p44, %r4, 7;
	@%p44 bra 	$L__BB1_62;
	mul.wide.u32 	%rd86, %r1518, 4;
	add.s64 	%rd87, %rd1, %rd86;
	ld.global.u32 	%r751, [%rd87];
	shr.u32 	%r752, %r751, %r1511;
	and.b32  	%r753, %r752, 1;
	not.b32 	%r754, %r1518;
	add.s32 	%r755, %r204, %r754;
	shl.b32 	%r756, %r753, %r755;
	ld.global.u32 	%r757, [%rd87+4];
	shr.u32 	%r758, %r757, %r1511;
	and.b32  	%r759, %r758, 1;
	sub.s32 	%r760, %r204, %r1518;
	add.s32 	%r761, %r760, -2;
	shl.b32 	%r762, %r759, %r761;
	or.b32  	%r763, %r756, %r762;
	ld.global.u32 	%r764, [%rd87+8];
	shr.u32 	%r765, %r764, %r1511;
	and.b32  	%r766, %r765, 1;
	add.s32 	%r767, %r760, -3;
	shl.b32 	%r768, %r766, %r767;
	or.b32  	%r769, %r763, %r768;
	ld.global.u32 	%r770, [%rd87+12];
	shr.u32 	%r771, %r770, %r1511;
	and.b32  	%r772, %r771, 1;
	add.s32 	%r773, %r760, -4;
	shl.b32 	%r774, %r772, %r773;
	or.b32  	%r775, %r769, %r774;
	ld.global.u32 	%r776, [%rd87+16];
	shr.u32 	%r777, %r776, %r1511;
	and.b32  	%r778, %r777, 1;
	add.s32 	%r779, %r760, -5;
	shl.b32 	%r780, %r778, %r779;
	or.b32  	%r781, %r775, %r780;
	ld.global.u32 	%r782, [%rd87+20];
	shr.u32 	%r783, %r782, %r1511;
	and.b32  	%r784, %r783, 1;
	add.s32 	%r785, %r760, -6;
	shl.b32 	%r786, %r784, %r785;
	or.b32  	%r787, %r781, %r786;
	ld.global.u32 	%r788, [%rd87+24];
	shr.u32 	%r789, %r788, %r1511;
	and.b32  	%r790, %r789, 1;
	add.s32 	%r791, %r760, -7;
	shl.b32 	%r792, %r790, %r791;
	or.b32  	%r793, %r787, %r792;
	ld.global.u32 	%r794, [%rd87+28];
	shr.u32 	%r795, %r794, %r1511;
	and.b32  	%r796, %r795, 1;
	add.s32 	%r797, %r760, -8;
	shl.b32 	%r798, %r796, %r797;
	or.b32  	%r799, %r793, %r798;
	or.b32  	%r1523, %r799, %r1523;
	add.s32 	%r1518, %r1518, 8;
$L__BB1_62:
	setp.eq.s32 	%p45, %r5, 0;
	@%p45 bra 	$L__BB1_69;
	setp.lt.u32 	%p46, %r6, 3;
	@%p46 bra 	$L__BB1_65;
	mul.wide.u32 	%rd88, %r1518, 4;
	add.s64 	%rd89, %rd1, %rd88;
	ld.global.u32 	%r801, [%rd89];
	shr.u32 	%r802, %r801, %r1511;
	and.b32  	%r803, %r802, 1;
	not.b32 	%r804, %r1518;
	add.s32 	%r805, %r204, %r804;
	shl.b32 	%r806, %r803, %r805;
	ld.global.u32 	%r807, [%rd89+4];
	shr.u32 	%r808, %r807, %r1511;
	and.b32  	%r809, %r808, 1;
	sub.s32 	%r810, %r204, %r1518;
	add.s32 	%r811, %r810, -2;
	shl.b32 	%r812, %r809, %r811;
	or.b32  	%r813, %r806, %r812;
	ld.global.u32 	%r814, [%rd89+8];
	shr.u32 	%r815, %r814, %r1511;
	and.b32  	%r816, %r815, 1;
	add.s32 	%r817, %r810, -3;
	shl.b32 	%r818, %r816, %r817;
	or.b32  	%r819, %r813, %r818;
	ld.global.u32 	%r820, [%rd89+12];
	shr.u32 	%r821, %r820, %r1511;
	and.b32  	%r822, %r821, 1;
	add.s32 	%r823, %r810, -4;
	shl.b32 	%r824, %r822, %r823;
	or.b32  	%r825, %r819, %r824;
	or.b32  	%r1523, %r825, %r1523;
	add.s32 	%r1518, %r1518, 4;
$L__BB1_65:
	setp.eq.s32 	%p47, %r8, 0;
	@%p47 bra 	$L__BB1_69;
	setp.eq.s32 	%p48, %r8, 1;
	mul.wide.u32 	%rd90, %r1518, 4;
	add.s64 	%rd22, %rd1, %rd90;
	ld.global.u32 	%r826, [%rd22];
	shr.u32 	%r827, %r826, %r1511;
	and.b32  	%r828, %r827, 1;
	not.b32 	%r829, %r1518;
	add.s32 	%r830, %r204, %r829;
	shl.b32 	%r831, %r828, %r830;
	or.b32  	%r1523, %r831, %r1523;
	@%p48 bra 	$L__BB1_69;
	setp.eq.s32 	%p49, %r8, 2;
	ld.global.u32 	%r832, [%rd22+4];
	shr.u32 	%r833, %r832, %r1511;
	and.b32  	%r834, %r833, 1;
	sub.s32 	%r93, %r204, %r1518;
	add.s32 	%r835, %r93, -2;
	shl.b32 	%r836, %r834, %r835;
	or.b32  	%r1523, %r836, %r1523;
	@%p49 bra 	$L__BB1_69;
	ld.global.u32 	%r837, [%rd22+8];
	shr.u32 	%r838, %r837, %r1511;
	and.b32  	%r839, %r838, 1;
	add.s32 	%r840, %r93, -3;
	shl.b32 	%r841, %r839, %r840;
	or.b32  	%r1523, %r841, %r1523;
$L__BB1_69:
	mul.wide.u32 	%rd91, %r1511, 4;
	add.s64 	%rd92, %rd2, %rd91;
	st.global.u32 	[%rd92], %r1523;
	add.s32 	%r1511, %r1511, 1;
	setp.ne.s32 	%p50, %r1511, %r204;
	@%p50 bra 	$L__BB1_56;
	mov.b32 	%r1524, 0;
	bra.uni 	$L__BB1_72;
$L__BB1_71:
	add.s32 	%r1524, %r1524, 1;
	setp.eq.s32 	%p57, %r1524, %r204;
	mov.b64 	%rd162, 8;
	mov.pred 	%p125, 0;
	mov.pred 	%p124, -1;
	@%p57 bra 	$L__BB1_74;
$L__BB1_72:
	mul.wide.u32 	%rd93, %r1524, 4;
	add.s64 	%rd94, %rd3, %rd93;
	ld.global.u32 	%r843, [%rd94];
	add.s64 	%rd95, %rd2, %rd93;
	ld.global.u32 	%r844, [%rd95];
	sub.s32 	%r100, %r843, %r844;
	setp.eq.s32 	%p51, %r100, 0;
	@%p51 bra 	$L__BB1_71;
	setp.gt.s32 	%p54, %r100, 0;
	mov.b64 	%rd162, 8;
	mov.pred 	%p125, 0;
	mov.pred 	%p124, -1;
	@%p54 bra 	$L__BB1_159;
$L__BB1_74:
	setp.lt.s32 	%p63, %r204, 1;
	@%p63 bra 	$L__BB1_98;
	setp.lt.u32 	%p64, %r1, 15;
	mov.b32 	%r1526, 0;
	@%p64 bra 	$L__BB1_78;
	mov.b32 	%r1528, 0;
$L__BB1_77:
	.pragma "nounroll";
	mul.wide.u32 	%rd100, %r1528, 4;
	add.s64 	%rd101, %rd3, %rd100;
	ld.global.u32 	%r847, [%rd101];
	add.s64 	%rd102, %rd2, %rd100;
	st.global.u32 	[%rd102], %r847;
	ld.global.u32 	%r848, [%rd101+4];
	st.global.u32 	[%rd102+4], %r848;
	ld.global.u32 	%r849, [%rd101+8];
	st.global.u32 	[%rd102+8], %r849;
	ld.global.u32 	%r850, [%rd101+12];
	st.global.u32 	[%rd102+12], %r850;
	ld.global.u32 	%r851, [%rd101+16];
	st.global.u32 	[%rd102+16], %r851;
	ld.global.u32 	%r852, [%rd101+20];
	st.global.u32 	[%rd102+20], %r852;
	ld.global.u32 	%r853, [%rd101+24];
	st.global.u32 	[%rd102+24], %r853;
	ld.global.u32 	%r854, [%rd101+28];
	st.global.u32 	[%rd102+28], %r854;
	ld.global.u32 	%r855, [%rd101+32];
	st.global.u32 	[%rd102+32], %r855;
	ld.global.u32 	%r856, [%rd101+36];
	st.global.u32 	[%rd102+36], %r856;
	ld.global.u32 	%r857, [%rd101+40];
	st.global.u32 	[%rd102+40], %r857;
	ld.global.u32 	%r858, [%rd101+44];
	st.global.u32 	[%rd102+44], %r858;
	ld.global.u32 	%r859, [%rd101+48];
	st.global.u32 	[%rd102+48], %r859;
	ld.global.u32 	%r860, [%rd101+52];
	st.global.u32 	[%rd102+52], %r860;
	ld.global.u32 	%r861, [%rd101+56];
	st.global.u32 	[%rd102+56], %r861;
	ld.global.u32 	%r862, [%rd101+60];
	st.global.u32 	[%rd102+60], %r862;
	add.s32 	%r1528, %r1528, 16;
	setp.eq.s32 	%p65, %r1528, %r7;
	mov.u32 	%r1526, %r7;
	@%p65 bra 	$L__BB1_78;
	bra.uni 	$L__BB1_77;
$L__BB1_78:
	setp.eq.s32 	%p66, %r3, 0;
	@%p66 bra 	$L__BB1_88;
	setp.lt.u32 	%p67, %r4, 7;
	@%p67 bra 	$L__BB1_81;
	mul.wide.u32 	%rd103, %r1526, 4;
	add.s64 	%rd104, %rd3, %rd103;
	ld.global.u32 	%r863, [%rd104];
	add.s64 	%rd105, %rd2, %rd103;
	st.global.u32 	[%rd105], %r863;
	ld.global.u32 	%r864, [%rd104+4];
	st.global.u32 	[%rd105+4], %r864;
	ld.global.u32 	%r865, [%rd104+8];
	st.global.u32 	[%rd105+8], %r865;
	ld.global.u32 	%r866, [%rd104+12];
	st.global.u32 	[%rd105+12], %r866;
	ld.global.u32 	%r867, [%rd104+16];
	st.global.u32 	[%rd105+16], %r867;
	ld.global.u32 	%r868, [%rd104+20];
	st.global.u32 	[%rd105+20], %r868;
	ld.global.u32 	%r869, [%rd104+24];
	st.global.u32 	[%rd105+24], %r869;
	ld.global.u32 	%r870, [%rd104+28];
	st.global.u32 	[%rd105+28], %r870;
	add.s32 	%r1526, %r1526, 8;
$L__BB1_81:
	setp.eq.s32 	%p68, %r5, 0;
	@%p68 bra 	$L__BB1_88;
	setp.lt.u32 	%p69, %r6, 3;
	@%p69 bra 	$L__BB1_84;
	mul.wide.u32 	%rd106, %r1526, 4;
	add.s64 	%rd107, %rd3, %rd106;
	ld.global.u32 	%r871, [%rd107];
	add.s64 	%rd108, %rd2, %rd106;
	st.global.u32 	[%rd108], %r871;
	ld.global.u32 	%r872, [%rd107+4];
	st.global.u32 	[%rd108+4], %r872;
	ld.global.u32 	%r873, [%rd107+8];
	st.global.u32 	[%rd108+8], %r873;
	ld.global.u32 	%r874, [%rd107+12];
	st.global.u32 	[%rd108+12], %r874;
	add.s32 	%r1526, %r1526, 4;
$L__BB1_84:
	setp.eq.s32 	%p70, %r8, 0;
	@%p70 bra 	$L__BB1_88;
	setp.eq.s32 	%p71, %r8, 1;
	mul.wide.u32 	%rd109, %r1526, 4;
	add.s64 	%rd24, %rd3, %rd109;
	ld.global.u32 	%r875, [%rd24];
	add.s64 	%rd25, %rd2, %rd109;
	st.global.u32 	[%rd25], %r875;
	@%p71 bra 	$L__BB1_88;
	setp.eq.s32 	%p72, %r8, 2;
	ld.global.u32 	%r876, [%rd24+4];
	st.global.u32 	[%rd25+4], %r876;
	@%p72 bra 	$L__BB1_88;
	ld.global.u32 	%r877, [%rd24+8];
	st.global.u32 	[%rd25+8], %r877;
$L__BB1_88:
	mov.b32 	%r1529, 0;
$L__BB1_89:
	mul.wide.u32 	%rd110, %r1529, 4;
	add.s64 	%rd111, %rd2, %rd110;
	ld.global.u32 	%r109, [%rd111];
	mov.b32 	%r1530, 0;
$L__BB1_90:
	shr.u32 	%r880, %r109, %r1530;
	and.b32  	%r881, %r880, 1;
	setp.eq.b32 	%p73, %r881, 1;
	not.pred 	%p74, %p73;
	@%p74 bra 	$L__BB1_92;
	sub.s32 	%r882, %r1, %r1530;
	mov.b32 	%r883, 1;
	shl.b32 	%r1531, %r883, %r882;
	bra.uni 	$L__BB1_93;
$L__BB1_92:
	add.s32 	%r1530, %r1530, 1;
	setp.ne.s32 	%p75, %r1530, %r204;
	mov.b32 	%r1531, 0;
	@%p75 bra 	$L__BB1_90;
$L__BB1_93:
	add.s64 	%rd113, %rd1, %rd110;
	st.global.u32 	[%rd113], %r1531;
	add.s32 	%r1529, %r1529, 1;
	setp.ne.s32 	%p76, %r1529, %r204;
	@%p76 bra 	$L__BB1_89;
	mov.b32 	%r1532, 0;
	bra.uni 	$L__BB1_96;
$L__BB1_95:
	add.s32 	%r1532, %r1532, 1;
	setp.eq.s32 	%p79, %r1532, %r204;
	@%p79 bra 	$L__BB1_98;
$L__BB1_96:
	mul.wide.u32 	%rd114, %r1532, 4;
	add.s64 	%rd115, %rd3, %rd114;
	ld.global.u32 	%r886, [%rd115];
	add.s64 	%rd116, %rd1, %rd114;
	ld.global.u32 	%r887, [%rd116];
	sub.s32 	%r117, %r886, %r887;
	setp.eq.s32 	%p77, %r117, 0;
	@%p77 bra 	$L__BB1_95;
	setp.gt.s32 	%p78, %r117, 0;
	@%p78 bra 	$L__BB1_159;
$L__BB1_98:
	not.pred 	%p80, %p124;
	@%p80 bra 	$L__BB1_158;
	@%p63 bra 	$L__BB1_119;
	mov.b32 	%r1533, 0;
$L__BB1_101:
	setp.lt.u32 	%p82, %r1, 15;
	mov.b32 	%r1540, 0;
	mov.u32 	%r1545, %r1540;
	@%p82 bra 	$L__BB1_104;
	mov.b32 	%r1534, 0;
	mov.u32 	%r1545, %r1534;
$L__BB1_103:
	.pragma "nounroll";
	mul.wide.u32 	%rd117, %r1534, 4;
	add.s64 	%rd118, %rd1, %rd117;
	ld.global.u32 	%r892, [%rd118];
	shr.u32 	%r893, %r892, %r1533;
	and.b32  	%r894, %r893, 1;
	not.b32 	%r895, %r1534;
	add.s32 	%r896, %r204, %r895;
	shl.b32 	%r897, %r894, %r896;
	or.b32  	%r898, %r897, %r1545;
	ld.global.u32 	%r899, [%rd118+4];
	shr.u32 	%r900, %r899, %r1533;
	and.b32  	%r901, %r900, 1;
	sub.s32 	%r902, %r204, %r1534;
	add.s32 	%r903, %r902, -2;
	shl.b32 	%r904, %r901, %r903;
	or.b32  	%r905, %r904, %r898;
	ld.global.u32 	%r906, [%rd118+8];
	shr.u32 	%r907, %r906, %r1533;
	and.b32  	%r908, %r907, 1;
	add.s32 	%r909, %r902, -3;
	shl.b32 	%r910, %r908, %r909;
	or.b32  	%r911, %r910, %r905;
	ld.global.u32 	%r912, [%rd118+12];
	shr.u32 	%r913, %r912, %r1533;
	and.b32  	%r914, %r913, 1;
	add.s32 	%r915, %r902, -4;
	shl.b32 	%r916, %r914, %r915;
	or.b32  	%r917, %r916, %r911;
	ld.global.u32 	%r918, [%rd118+16];
	shr.u32 	%r919, %r918, %r1533;
	and.b32  	%r920, %r919, 1;
	add.s32 	%r921, %r902, -5;
	shl.b32 	%r922, %r920, %r921;
	or.b32  	%r923, %r922, %r917;
	ld.global.u32 	%r924, [%rd118+20];
	shr.u32 	%r925, %r924, %r1533;
	and.b32  	%r926, %r925, 1;
	add.s32 	%r927, %r902, -6;
	shl.b32 	%r928, %r926, %r927;
	or.b32  	%r929, %r928, %r923;
	ld.global.u32 	%r930, [%rd118+24];
	shr.u32 	%r931, %r930, %r1533;
	and.b32  	%r932, %r931, 1;
	add.s32 	%r933, %r902, -7;
	shl.b32 	%r934, %r932, %r933;
	or.b32  	%r935, %r934, %r929;
	ld.global.u32 	%r936, [%rd118+28];
	shr.u32 	%r937, %r936, %r1533;
	and.b32  	%r938, %r937, 1;
	add.s32 	%r939, %r902, -8;
	shl.b32 	%r940, %r938, %r939;
	or.b32  	%r941, %r940, %r935;
	ld.global.u32 	%r942, [%rd118+32];
	shr.u32 	%r943, %r942, %r1533;
	and.b32  	%r944, %r943, 1;
	add.s32 	%r945, %r902, -9;
	shl.b32 	%r946, %r944, %r945;
	or.b32  	%r947, %r946, %r941;
	ld.global.u32 	%r948, [%rd118+36];
	shr.u32 	%r949, %r948, %r1533;
	and.b32  	%r950, %r949, 1;
	add.s32 	%r951, %r902, -10;
	shl.b32 	%r952, %r950, %r951;
	or.b32  	%r953, %r952, %r947;
	ld.global.u32 	%r954, [%rd118+40];
	shr.u32 	%r955, %r954, %r1533;
	and.b32  	%r956, %r955, 1;
	add.s32 	%r957, %r902, -11;
	shl.b32 	%r958, %r956, %r957;
	or.b32  	%r959, %r958, %r953;
	ld.global.u32 	%r960, [%rd118+44];
	shr.u32 	%r961, %r960, %r1533;
	and.b32  	%r962, %r961, 1;
	add.s32 	%r963, %r902, -12;
	shl.b32 	%r964, %r962, %r963;
	or.b32  	%r965, %r964, %r959;
	ld.global.u32 	%r966, [%rd118+48];
	shr.u32 	%r967, %r966, %r1533;
	and.b32  	%r968, %r967, 1;
	add.s32 	%r969, %r902, -13;
	shl.b32 	%r970, %r968, %r969;
	or.b32  	%r971, %r970, %r965;
	ld.global.u32 	%r972, [%rd118+52];
	shr.u32 	%r973, %r972, %r1533;
	and.b32  	%r974, %r973, 1;
	add.s32 	%r975, %r902, -14;
	shl.b32 	%r976, %r974, %r975;
	or.b32  	%r977, %r976, %r971;
	ld.global.u32 	%r978, [%rd118+56];
	shr.u32 	%r979, %r978, %r1533;
	and.b32  	%r980, %r979, 1;
	add.s32 	%r981, %r902, -15;
	shl.b32 	%r982, %r980, %r981;
	or.b32  	%r983, %r982, %r977;
	ld.global.u32 	%r984, [%rd118+60];
	shr.u32 	%r985, %r984, %r1533;
	and.b32  	%r986, %r985, 1;
	add.s32 	%r987, %r902, -16;
	shl.b32 	%r988, %r986, %r987;
	or.b32  	%r1545, %r988, %r983;
	add.s32 	%r1534, %r1534, 16;
	setp.ne.s32 	%p83, %r1534, %r7;
	mov.u32 	%r1540, %r7;
	@%p83 bra 	$L__BB1_103;
$L__BB1_104:
	setp.eq.s32 	%p84, %r3, 0;
	@%p84 bra 	$L__BB1_114;
	setp.lt.u32 	%p85, %r4, 7;
	@%p85 bra 	$L__BB1_107;
	mul.wide.u32 	%rd119, %r1540, 4;
	add.s64 	%rd120, %rd1, %rd119;
	ld.global.u32 	%r990, [%rd120];
	shr.u32 	%r991, %r990, %r1533;
	and.b32  	%r992, %r991, 1;
	not.b32 	%r993, %r1540;
	add.s32 	%r994, %r204, %r993;
	shl.b32 	%r995, %r992, %r994;
	ld.global.u32 	%r996, [%rd120+4];
	shr.u32 	%r997, %r996, %r1533;
	and.b32  	%r998, %r997, 1;
	sub.s32 	%r999, %r204, %r1540;
	add.s32 	%r1000, %r999, -2;
	shl.b32 	%r1001, %r998, %r1000;
	or.b32  	%r1002, %r995, %r1001;
	ld.global.u32 	%r1003, [%rd120+8];
	shr.u32 	%r1004, %r1003, %r1533;
	and.b32  	%r1005, %r1004, 1;
	add.s32 	%r1006, %r999, -3;
	shl.b32 	%r1007, %r1005, %r1006;
	or.b32  	%r1008, %r1002, %r1007;
	ld.global.u32 	%r1009, [%rd120+12];
	shr.u32 	%r1010, %r1009, %r1533;
	and.b32  	%r1011, %r1010, 1;
	add.s32 	%r1012, %r999, -4;
	shl.b32 	%r1013, %r1011, %r1012;
	or.b32  	%r1014, %r1008, %r1013;
	ld.global.u32 	%r1015, [%rd120+16];
	shr.u32 	%r1016, %r1015, %r1533;
	and.b32  	%r1017, %r1016, 1;
	add.s32 	%r1018, %r999, -5;
	shl.b32 	%r1019, %r1017, %r1018;
	or.b32  	%r1020, %r1014, %r1019;
	ld.global.u32 	%r1021, [%rd120+20];
	shr.u32 	%r1022, %r1021, %r1533;
	and.b32  	%r1023, %r1022, 1;
	add.s32 	%r1024, %r999, -6;
	shl.b32 	%r1025, %r1023, %r1024;
	or.b32  	%r1026, %r1020, %r1025;
	ld.global.u32 	%r1027, [%rd120+24];
	shr.u32 	%r1028, %r1027, %r1533;
	and.b32  	%r1029, %r1028, 1;
	add.s32 	%r1030, %r999, -7;
	shl.b32 	%r1031, %r1029, %r1030;
	or.b32  	%r1032, %r1026, %r1031;
	ld.global.u32 	%r1033, [%rd120+28];
	shr.u32 	%r1034, %r1033, %r1533;
	and.b32  	%r1035, %r1034, 1;
	add.s32 	%r1036, %r999, -8;
	shl.b32 	%r1037, %r1035, %r1036;
	or.b32  	%r1038, %r1032, %r1037;
	or.b32  	%r1545, %r1038, %r1545;
	add.s32 	%r1540, %r1540, 8;
$L__BB1_107:
	setp.eq.s32 	%p86, %r5, 0;
	@%p86 bra 	$L__BB1_114;
	setp.lt.u32 	%p87, %r6, 3;
	@%p87 bra 	$L__BB1_110;
	mul.wide.u32 	%rd121, %r1540, 4;
	add.s64 	%rd122, %rd1, %rd121;
	ld.global.u32 	%r1040, [%rd122];
	shr.u32 	%r1041, %r1040, %r1533;
	and.b32  	%r1042, %r1041, 1;
	not.b32 	%r1043, %r1540;
	add.s32 	%r1044, %r204, %r1043;
	shl.b32 	%r1045, %r1042, %r1044;
	ld.global.u32 	%r1046, [%rd122+4];
	shr.u32 	%r1047, %r1046, %r1533;
	and.b32  	%r1048, %r1047, 1;
	sub.s32 	%r1049, %r204, %r1540;
	add.s32 	%r1050, %r1049, -2;
	shl.b32 	%r1051, %r1048, %r1050;
	or.b32  	%r1052, %r1045, %r1051;
	ld.global.u32 	%r1053, [%rd122+8];
	shr.u32 	%r1054, %r1053, %r1533;
	and.b32  	%r1055, %r1054, 1;
	add.s32 	%r1056, %r1049, -3;
	shl.b32 	%r1057, %r1055, %r1056;
	or.b32  	%r1058, %r1052, %r1057;
	ld.global.u32 	%r1059, [%rd122+12];
	shr.u32 	%r1060, %r1059, %r1533;
	and.b32  	%r1061, %r1060, 1;
	add.s32 	%r1062, %r1049, -4;
	shl.b32 	%r1063, %r1061, %r1062;
	or.b32  	%r1064, %r1058, %r1063;
	or.b32  	%r1545, %r1064, %r1545;
	add.s32 	%r1540, %r1540, 4;
$L__BB1_110:
	setp.eq.s32 	%p88, %r8, 0;
	@%p88 bra 	$L__BB1_114;
	setp.eq.s32 	%p89, %r8, 1;
	mul.wide.u32 	%rd123, %r1540, 4;
	add.s64 	%rd26, %rd1, %rd123;
	ld.global.u32 	%r1065, [%rd26];
	shr.u32 	%r1066, %r1065, %r1533;
	and.b32  	%r1067, %r1066, 1;
	not.b32 	%r1068, %r1540;
	add.s32 	%r1069, %r204, %r1068;
	shl.b32 	%r1070, %r1067, %r1069;
	or.b32  	%r1545, %r1070, %r1545;
	@%p89 bra 	$L__BB1_114;
	setp.eq.s32 	%p90, %r8, 2;
	ld.global.u32 	%r1071, [%rd26+4];
	shr.u32 	%r1072, %r1071, %r1533;
	and.b32  	%r1073, %r1072, 1;
	sub.s32 	%r137, %r204, %r1540;
	add.s32 	%r1074, %r137, -2;
	shl.b32 	%r1075, %r1073, %r1074;
	or.b32  	%r1545, %r1075, %r1545;
	@%p90 bra 	$L__BB1_114;
	ld.global.u32 	%r1076, [%rd26+8];
	shr.u32 	%r1077, %r1076, %r1533;
	and.b32  	%r1078, %r1077, 1;
	add.s32 	%r1079, %r137, -3;
	shl.b32 	%r1080, %r1078, %r1079;
	or.b32  	%r1545, %r1080, %r1545;
$L__BB1_114:
	mul.wide.u32 	%rd124, %r1533, 4;
	add.s64 	%rd125, %rd2, %rd124;
	st.global.u32 	[%rd125], %r1545;
	add.s32 	%r1533, %r1533, 1;
	setp.ne.s32 	%p91, %r1533, %r204;
	@%p91 bra 	$L__BB1_101;
	mov.b32 	%r1546, 0;
	bra.uni 	$L__BB1_117;
$L__BB1_116:
	add.s32 	%r1546, %r1546, 1;
	setp.eq.s32 	%p94, %r1546, %r204;
	@%p94 bra 	$L__BB1_119;
$L__BB1_117:
	mul.wide.u32 	%rd126, %r1546, 4;
	add.s64 	%rd127, %rd3, %rd126;
	ld.global.u32 	%r1082, [%rd127];
	add.s64 	%rd128, %rd2, %rd126;
	ld.global.u32 	%r1083, [%rd128];
	sub.s32 	%r144, %r1082, %r1083;
	setp.eq.s32 	%p92, %r144, 0;
	@%p92 bra 	$L__BB1_116;
	setp.gt.s32 	%p93, %r144, 0;
	@%p93 bra 	$L__BB1_159;
$L__BB1_119:
	or.pred  	%p96, %p125, %p63;
	@%p96 bra 	$L__BB1_158;
	mov.b32 	%r1547, 0;
$L__BB1_121:
	setp.lt.u32 	%p97, %r1, 15;
	mov.b32 	%r1554, 0;
	mov.u32 	%r1559, %r1554;
	@%p97 bra 	$L__BB1_124;
	mov.b32 	%r1548, 0;
	mov.u32 	%r1559, %r1548;
$L__BB1_123:
	.pragma "nounroll";
	mul.wide.u32 	%rd129, %r1548, 4;
	add.s64 	%rd130, %rd2, %rd129;
	ld.global.u32 	%r1088, [%rd130];
	shr.u32 	%r1089, %r1088, %r1547;
	and.b32  	%r1090, %r1089, 1;
	not.b32 	%r1091, %r1548;
	add.s32 	%r1092, %r204, %r1091;
	shl.b32 	%r1093, %r1090, %r1092;
	or.b32  	%r1094, %r1093, %r1559;
	ld.global.u32 	%r1095, [%rd130+4];
	shr.u32 	%r1096, %r1095, %r1547;
	and.b32  	%r1097, %r1096, 1;
	sub.s32 	%r1098, %r204, %r1548;
	add.s32 	%r1099, %r1098, -2;
	shl.b32 	%r1100, %r1097, %r1099;
	or.b32  	%r1101, %r1100, %r1094;
	ld.global.u32 	%r1102, [%rd130+8];
	shr.u32 	%r1103, %r1102, %r1547;
	and.b32  	%r1104, %r1103, 1;
	add.s32 	%r1105, %r1098, -3;
	shl.b32 	%r1106, %r1104, %r1105;
	or.b32  	%r1107, %r1106, %r1101;
	ld.global.u32 	%r1108, [%rd130+12];
	shr.u32 	%r1109, %r1108, %r1547;
	and.b32  	%r1110, %r1109, 1;
	add.s32 	%r1111, %r1098, -4;
	shl.b32 	%r1112, %r1110, %r1111;
	or.b32  	%r1113, %r1112, %r1107;
	ld.global.u32 	%r1114, [%rd130+16];
	shr.u32 	%r1115, %r1114, %r1547;
	and.b32  	%r1116, %r1115, 1;
	add.s32 	%r1117, %r1098, -5;
	shl.b32 	%r1118, %r1116, %r1117;
	or.b32  	%r1119, %r1118, %r1113;
	ld.global.u32 	%r1120, [%rd130+20];
	shr.u32 	%r1121, %r1120, %r1547;
	and.b32  	%r1122, %r1121, 1;
	add.s32 	%r1123, %r1098, -6;
	shl.b32 	%r1124, %r1122, %r1123;
	or.b32  	%r1125, %r1124, %r1119;
	ld.global.u32 	%r1126, [%rd130+24];
	shr.u32 	%r1127, %r1126, %r1547;
	and.b32  	%r1128, %r1127, 1;
	add.s32 	%r1129, %r1098, -7;
	shl.b32 	%r1130, %r1128, %r1129;
	or.b32  	%r1131, %r1130, %r1125;
	ld.global.u32 	%r1132, [%rd130+28];
	shr.u32 	%r1133, %r1132, %r1547;
	and.b32  	%r1134, %r1133, 1;
	add.s32 	%r1135, %r1098, -8;
	shl.b32 	%r1136, %r1134, %r1135;
	or.b32  	%r1137, %r1136, %r1131;
	ld.global.u32 	%r1138, [%rd130+32];
	shr.u32 	%r1139, %r1138, %r1547;
	and.b32  	%r1140, %r1139, 1;
	add.s32 	%r1141, %r1098, -9;
	shl.b32 	%r1142, %r1140, %r1141;
	or.b32  	%r1143, %r1142, %r1137;
	ld.global.u32 	%r1144, [%rd130+36];
	shr.u32 	%r1145, %r1144, %r1547;
	and.b32  	%r1146, %r1145, 1;
	add.s32 	%r1147, %r1098, -10;
	shl.b32 	%r1148, %r1146, %r1147;
	or.b32  	%r1149, %r1148, %r1143;
	ld.global.u32 	%r1150, [%rd130+40];
	shr.u32 	%r1151, %r1150, %r1547;
	and.b32  	%r1152, %r1151, 1;
	add.s32 	%r1153, %r1098, -11;
	shl.b32 	%r1154, %r1152, %r1153;
	or.b32  	%r1155, %r1154, %r1149;
	ld.global.u32 	%r1156, [%rd130+44];
	shr.u32 	%r1157, %r1156, %r1547;
	and.b32  	%r1158, %r1157, 1;
	add.s32 	%r1159, %r1098, -12;
	shl.b32 	%r1160, %r1158, %r1159;
	or.b32  	%r1161, %r1160, %r1155;
	ld.global.u32 	%r1162, [%rd130+48];
	shr.u32 	%r1163, %r1162, %r1547;
	and.b32  	%r1164, %r1163, 1;
	add.s32 	%r1165, %r1098, -13;
	shl.b32 	%r1166, %r1164, %r1165;
	or.b32  	%r1167, %r1166, %r1161;
	ld.global.u32 	%r1168, [%rd130+52];
	shr.u32 	%r1169, %r1168, %r1547;
	and.b32  	%r1170, %r1169, 1;
	add.s32 	%r1171, %r1098, -14;
	shl.b32 	%r1172, %r1170, %r1171;
	or.b32  	%r1173, %r1172, %r1167;
	ld.global.u32 	%r1174, [%rd130+56];
	shr.u32 	%r1175, %r1174, %r1547;
	and.b32  	%r1176, %r1175, 1;
	add.s32 	%r1177, %r1098, -15;
	shl.b32 	%r1178, %r1176, %r1177;
	or.b32  	%r1179, %r1178, %r1173;
	ld.global.u32 	%r1180, [%rd130+60];
	shr.u32 	%r1181, %r1180, %r1547;
	and.b32  	%r1182, %r1181, 1;
	add.s32 	%r1183, %r1098, -16;
	shl.b32 	%r1184, %r1182, %r1183;
	or.b32  	%r1559, %r1184, %r1179;
	add.s32 	%r1548, %r1548, 16;
	setp.ne.s32 	%p98, %r1548, %r7;
	mov.u32 	%r1554, %r7;
	@%p98 bra 	$L__BB1_123;
$L__BB1_124:
	setp.eq.s32 	%p99, %r3, 0;
	@%p99 bra 	$L__BB1_134;
	setp.lt.u32 	%p100, %r4, 7;
	@%p100 bra 	$L__BB1_127;
	mul.wide.u32 	%rd131, %r1554, 4;
	add.s64 	%rd132, %rd2, %rd131;
	ld.global.u32 	%r1186, [%rd132];
	shr.u32 	%r1187, %r1186, %r1547;
	and.b32  	%r1188, %r1187, 1;
	not.b32 	%r1189, %r1554;
	add.s32 	%r1190, %r204, %r1189;
	shl.b32 	%r1191, %r1188, %r1190;
	ld.global.u32 	%r1192, [%rd132+4];
	shr.u32 	%r1193, %r1192, %r1547;
	and.b32  	%r1194, %r1193, 1;
	sub.s32 	%r1195, %r204, %r1554;
	add.s32 	%r1196, %r1195, -2;
	shl.b32 	%r1197, %r1194, %r1196;
	or.b32  	%r1198, %r1191, %r1197;
	ld.global.u32 	%r1199, [%rd132+8];
	shr.u32 	%r1200, %r1199, %r1547;
	and.b32  	%r1201, %r1200, 1;
	add.s32 	%r1202, %r1195, -3;
	shl.b32 	%r1203, %r1201, %r1202;
	or.b32  	%r1204, %r1198, %r1203;
	ld.global.u32 	%r1205, [%rd132+12];
	shr.u32 	%r1206, %r1205, %r1547;
	and.b32  	%r1207, %r1206, 1;
	add.s32 	%r1208, %r1195, -4;
	shl.b32 	%r1209, %r1207, %r1208;
	or.b32  	%r1210, %r1204, %r1209;
	ld.global.u32 	%r1211, [%rd132+16];
	shr.u32 	%r1212, %r1211, %r1547;
	and.b32  	%r1213, %r1212, 1;
	add.s32 	%r1214, %r1195, -5;
	shl.b32 	%r1215, %r1213, %r1214;
	or.b32  	%r1216, %r1210, %r1215;
	ld.global.u32 	%r1217, [%rd132+20];
	shr.u32 	%r1218, %r1217, %r1547;
	and.b32  	%r1219, %r1218, 1;
	add.s32 	%r1220, %r1195, -6;
	shl.b32 	%r1221, %r1219, %r1220;
	or.b32  	%r1222, %r1216, %r1221;
	ld.global.u32 	%r1223, [%rd132+24];
	shr.u32 	%r1224, %r1223, %r1547;
	and.b32  	%r1225, %r1224, 1;
	add.s32 	%r1226, %r1195, -7;
	shl.b32 	%r1227, %r1225, %r1226;
	or.b32  	%r1228, %r1222, %r1227;
	ld.global.u32 	%r1229, [%rd132+28];
	shr.u32 	%r1230, %r1229, %r1547;
	and.b32  	%r1231, %r1230, 1;
	add.s32 	%r1232, %r1195, -8;
	shl.b32 	%r1233, %r1231, %r1232;
	or.b32  	%r1234, %r1228, %r1233;
	or.b32  	%r1559, %r1234, %r1559;
	add.s32 	%r1554, %r1554, 8;
$L__BB1_127:
	setp.eq.s32 	%p101, %r5, 0;
	@%p101 bra 	$L__BB1_134;
	setp.lt.u32 	%p102, %r6, 3;
	@%p102 bra 	$L__BB1_130;
	mul.wide.u32 	%rd133, %r1554, 4;
	add.s64 	%rd134, %rd2, %rd133;
	ld.global.u32 	%r1236, [%rd134];
	shr.u32 	%r1237, %r1236, %r1547;
	and.b32  	%r1238, %r1237, 1;
	not.b32 	%r1239, %r1554;
	add.s32 	%r1240, %r204, %r1239;
	shl.b32 	%r1241, %r1238, %r1240;
	ld.global.u32 	%r1242, [%rd134+4];
	shr.u32 	%r1243, %r1242, %r1547;
	and.b32  	%r1244, %r1243, 1;
	sub.s32 	%r1245, %r204, %r1554;
	add.s32 	%r1246, %r1245, -2;
	shl.b32 	%r1247, %r1244, %r1246;
	or.b32  	%r1248, %r1241, %r1247;
	ld.global.u32 	%r1249, [%rd134+8];
	shr.u32 	%r1250, %r1249, %r1547;
	and.b32  	%r1251, %r1250, 1;
	add.s32 	%r1252, %r1245, -3;
	shl.b32 	%r1253, %r1251, %r1252;
	or.b32  	%r1254, %r1248, %r1253;
	ld.global.u32 	%r1255, [%rd134+12];
	shr.u32 	%r1256, %r1255, %r1547;
	and.b32  	%r1257, %r1256, 1;
	add.s32 	%r1258, %r1245, -4;
	shl.b32 	%r1259, %r1257, %r1258;
	or.b32  	%r1260, %r1254, %r1259;
	or.b32  	%r1559, %r1260, %r1559;
	add.s32 	%r1554, %r1554, 4;
$L__BB1_130:
	setp.eq.s32 	%p103, %r8, 0;
	@%p103 bra 	$L__BB1_134;
	setp.eq.s32 	%p104, %r8, 1;
	mul.wide.u32 	%rd135, %r1554, 4;
	add.s64 	%rd27, %rd2, %rd135;
	ld.global.u32 	%r1261, [%rd27];
	shr.u32 	%r1262, %r1261, %r1547;
	and.b32  	%r1263, %r1262, 1;
	not.b32 	%r1264, %r1554;
	add.s32 	%r1265, %r204, %r1264;
	shl.b32 	%r1266, %r1263, %r1265;
	or.b32  	%r1559, %r1266, %r1559;
	@%p104 bra 	$L__BB1_134;
	setp.eq.s32 	%p105, %r8, 2;
	ld.global.u32 	%r1267, [%rd27+4];
	shr.u32 	%r1268, %r1267, %r1547;
	and.b32  	%r1269, %r1268, 1;
	sub.s32 	%r164, %r204, %r1554;
	add.s32 	%r1270, %r164, -2;
	shl.b32 	%r1271, %r1269, %r1270;
	or.b32  	%r1559, %r1271, %r1559;
	@%p105 bra 	$L__BB1_134;
	ld.global.u32 	%r1272, [%rd27+8];
	shr.u32 	%r1273, %r1272, %r1547;
	and.b32  	%r1274, %r1273, 1;
	add.s32 	%r1275, %r164, -3;
	shl.b32 	%r1276, %r1274, %r1275;
	or.b32  	%r1559, %r1276, %r1559;
$L__BB1_134:
	mul.wide.u32 	%rd136, %r1547, 4;
	add.s64 	%rd137, %rd1, %rd136;
	st.global.u32 	[%rd137], %r1559;
	add.s32 	%r1547, %r1547, 1;
	setp.eq.s32 	%p106, %r1547, %r204;
	@%p106 bra 	$L__BB1_135;
	bra.uni 	$L__BB1_121;
$L__BB1_135:
	mov.b32 	%r1560, 0;
	bra.uni 	$L__BB1_137;
$L__BB1_136:
	add.s32 	%r1560, %r1560, 1;
	setp.eq.s32 	%p109, %r1560, %r204;
	@%p109 bra 	$L__BB1_139;
$L__BB1_137:
	mul.wide.u32 	%rd138, %r1560, 4;
	add.s64 	%rd139, %rd3, %rd138;
	ld.global.u32 	%r1278, [%rd139];
	add.s64 	%rd140, %rd1, %rd138;
	ld.global.u32 	%r1279, [%rd140];
	sub.s32 	%r171, %r1278, %r1279;
	setp.eq.s32 	%p107, %r171, 0;
	@%p107 bra 	$L__BB1_136;
	setp.gt.s32 	%p108, %r171, 0;
	@%p108 bra 	$L__BB1_159;
$L__BB1_139:
	mov.b32 	%r1561, 0;
$L__BB1_140:
	mov.b32 	%r1568, 0;
	mov.u32 	%r1573, %r1568;
	@%p97 bra 	$L__BB1_143;
	mov.b32 	%r1562, 0;
	mov.u32 	%r1573, %r1562;
$L__BB1_142:
	.pragma "nounroll";
	mul.wide.u32 	%rd141, %r1562, 4;
	add.s64 	%rd142, %rd1, %rd141;
	ld.global.u32 	%r1284, [%rd142];
	shr.u32 	%r1285, %r1284, %r1561;
	and.b32  	%r1286, %r1285, 1;
	not.b32 	%r1287, %r1562;
	add.s32 	%r1288, %r204, %r1287;
	shl.b32 	%r1289, %r1286, %r1288;
	or.b32  	%r1290, %r1289, %r1573;
	ld.global.u32 	%r1291, [%rd142+4];
	shr.u32 	%r1292, %r1291, %r1561;
	and.b32  	%r1293, %r1292, 1;
	sub.s32 	%r1294, %r204, %r1562;
	add.s32 	%r1295, %r1294, -2;
	shl.b32 	%r1296, %r1293, %r1295;
	or.b32  	%r1297, %r1296, %r1290;
	ld.global.u32 	%r1298, [%rd142+8];
	shr.u32 	%r1299, %r1298, %r1561;
	and.b32  	%r1300, %r1299, 1;
	add.s32 	%r1301, %r1294, -3;
	shl.b32 	%r1302, %r1300, %r1301;
	or.b32  	%r1303, %r1302, %r1297;
	ld.global.u32 	%r1304, [%rd142+12];
	shr.u32 	%r1305, %r1304, %r1561;
	and.b32  	%r1306, %r1305, 1;
	add.s32 	%r1307, %r1294, -4;
	shl.b32 	%r1308, %r1306, %r1307;
	or.b32  	%r1309, %r1308, %r1303;
	ld.global.u32 	%r1310, [%rd142+16];
	shr.u32 	%r1311, %r1310, %r1561;
	and.b32  	%r1312, %r1311, 1;
	add.s32 	%r1313, %r1294, -5;
	shl.b32 	%r1314, %r1312, %r1313;
	or.b32  	%r1315, %r1314, %r1309;
	ld.global.u32 	%r1316, [%rd142+20];
	shr.u32 	%r1317, %r1316, %r1561;
	and.b32  	%r1318, %r1317, 1;
	add.s32 	%r1319, %r1294, -6;
	shl.b32 	%r1320, %r1318, %r1319;
	or.b32  	%r1321, %r1320, %r1315;
	ld.global.u32 	%r1322, [%rd142+24];
	shr.u32 	%r1323, %r1322, %r1561;
	and.b32  	%r1324, %r1323, 1;
	add.s32 	%r1325, %r1294, -7;
	shl.b32 	%r1326, %r1324, %r1325;
	or.b32  	%r1327, %r1326, %r1321;
	ld.global.u32 	%r1328, [%rd142+28];
	shr.u32 	%r1329, %r1328, %r1561;
	and.b32  	%r1330, %r1329, 1;
	add.s32 	%r1331, %r1294, -8;
	shl.b32 	%r1332, %r1330, %r1331;
	or.b32  	%r1333, %r1332, %r1327;
	ld.global.u32 	%r1334, [%rd142+32];
	shr.u32 	%r1335, %r1334, %r1561;
	and.b32  	%r1336, %r1335, 1;
	add.s32 	%r1337, %r1294, -9;
	shl.b32 	%r1338, %r1336, %r1337;
	or.b32  	%r1339, %r1338, %r1333;
	ld.global.u32 	%r1340, [%rd142+36];
	shr.u32 	%r1341, %r1340, %r1561;
	and.b32  	%r1342, %r1341, 1;
	add.s32 	%r1343, %r1294, -10;
	shl.b32 	%r1344, %r1342, %r1343;
	or.b32  	%r1345, %r1344, %r1339;
	ld.global.u32 	%r1346, [%rd142+40];
	shr.u32 	%r1347, %r1346, %r1561;
	and.b32  	%r1348, %r1347, 1;
	add.s32 	%r1349, %r1294, -11;
	shl.b32 	%r1350, %r1348, %r1349;
	or.b32  	%r1351, %r1350, %r1345;
	ld.global.u32 	%r1352, [%rd142+44];
	shr.u32 	%r1353, %r1352, %r1561;
	and.b32  	%r1354, %r1353, 1;
	add.s32 	%r1355, %r1294, -12;
	shl.b32 	%r1356, %r1354, %r1355;
	or.b32  	%r1357, %r1356, %r1351;
	ld.global.u32 	%r1358, [%rd142+48];
	shr.u32 	%r1359, %r1358, %r1561;
	and.b32  	%r1360, %r1359, 1;
	add.s32 	%r1361, %r1294, -13;
	shl.b32 	%r1362, %r1360, %r1361;
	or.b32  	%r1363, %r1362, %r1357;
	ld.global.u32 	%r1364, [%rd142+52];
	shr.u32 	%r1365, %r1364, %r1561;
	and.b32  	%r1366, %r1365, 1;
	add.s32 	%r1367, %r1294, -14;
	shl.b32 	%r1368, %r1366, %r1367;
	or.b32  	%r1369, %r1368, %r1363;
	ld.global.u32 	%r1370, [%rd142+56];
	shr.u32 	%r1371, %r1370, %r1561;
	and.b32  	%r1372, %r1371, 1;
	add.s32 	%r1373, %r1294, -15;
	shl.b32 	%r1374, %r1372, %r1373;
	or.b32  	%r1375, %r1374, %r1369;
	ld.global.u32 	%r1376, [%rd142+60];
	shr.u32 	%r1377, %r1376, %r1561;
	and.b32  	%r1378, %r1377, 1;
	add.s32 	%r1379, %r1294, -16;
	shl.b32 	%r1380, %r1378, %r1379;
	or.b32  	%r1573, %r1380, %r1375;
	add.s32 	%r1562, %r1562, 16;
	setp.ne.s32 	%p111, %r1562, %r7;
	mov.u32 	%r1568, %r7;
	@%p111 bra 	$L__BB1_142;
$L__BB1_143:
	@%p99 bra 	$L__BB1_153;
	setp.lt.u32 	%p113, %r4, 7;
	@%p113 bra 	$L__BB1_146;
	mul.wide.u32 	%rd143, %r1568, 4;
	add.s64 	%rd144, %rd1, %rd143;
	ld.global.u32 	%r1382, [%rd144];
	shr.u32 	%r1383, %r1382, %r1561;
	and.b32  	%r1384, %r1383, 1;
	not.b32 	%r1385, %r1568;
	add.s32 	%r1386, %r204, %r1385;
	shl.b32 	%r1387, %r1384, %r1386;
	ld.global.u32 	%r1388, [%rd144+4];
	shr.u32 	%r1389, %r1388, %r1561;
	and.b32  	%r1390, %r1389, 1;
	sub.s32 	%r1391, %r204, %r1568;
	add.s32 	%r1392, %r1391, -2;
	shl.b32 	%r1393, %r1390, %r1392;
	or.b32  	%r1394, %r1387, %r1393;
	ld.global.u32 	%r1395, [%rd144+8];
	shr.u32 	%r1396, %r1395, %r1561;
	and.b32  	%r1397, %r1396, 1;
	add.s32 	%r1398, %r1391, -3;
	shl.b32 	%r1399, %r1397, %r1398;
	or.b32  	%r1400, %r1394, %r1399;
	ld.global.u32 	%r1401, [%rd144+12];
	shr.u32 	%r1402, %r1401, %r1561;
	and.b32  	%r1403, %r1402, 1;
	add.s32 	%r1404, %r1391, -4;
	shl.b32 	%r1405, %r1403, %r1404;
	or.b32  	%r1406, %r1400, %r1405;
	ld.global.u32 	%r1407, [%rd144+16];
	shr.u32 	%r1408, %r1407, %r1561;
	and.b32  	%r1409, %r1408, 1;
	add.s32 	%r1410, %r1391, -5;
	shl.b32 	%r1411, %r1409, %r1410;
	or.b32  	%r1412, %r1406, %r1411;
	ld.global.u32 	%r1413, [%rd144+20];
	shr.u32 	%r1414, %r1413, %r1561;
	and.b32  	%r1415, %r1414, 1;
	add.s32 	%r1416, %r1391, -6;
	shl.b32 	%r1417, %r1415, %r1416;
	or.b32  	%r1418, %r1412, %r1417;
	ld.global.u32 	%r1419, [%rd144+24];
	shr.u32 	%r1420, %r1419, %r1561;
	and.b32  	%r1421, %r1420, 1;
	add.s32 	%r1422, %r1391, -7;
	shl.b32 	%r1423, %r1421, %r1422;
	or.b32  	%r1424, %r1418, %r1423;
	ld.global.u32 	%r1425, [%rd144+28];
	shr.u32 	%r1426, %r1425, %r1561;
	and.b32  	%r1427, %r1426, 1;
	add.s32 	%r1428, %r1391, -8;
	shl.b32 	%r1429, %r1427, %r1428;
	or.b32  	%r1430, %r1424, %r1429;
	or.b32  	%r1573, %r1430, %r1573;
	add.s32 	%r1568, %r1568, 8;
$L__BB1_146:
	setp.eq.s32 	%p114, %r5, 0;
	@%p114 bra 	$L__BB1_153;
	setp.lt.u32 	%p115, %r6, 3;
	@%p115 bra 	$L__BB1_149;
	mul.wide.u32 	%rd145, %r1568, 4;
	add.s64 	%rd146, %rd1, %rd145;
	ld.global.u32 	%r1432, [%rd146];
	shr.u32 	%r1433, %r1432, %r1561;
	and.b32  	%r1434, %r1433, 1;
	not.b32 	%r1435, %r1568;
	add.s32 	%r1436, %r204, %r1435;
	shl.b32 	%r1437, %r1434, %r1436;
	ld.global.u32 	%r1438, [%rd146+4];
	shr.u32 	%r1439, %r1438, %r1561;
	and.b32  	%r1440, %r1439, 1;
	sub.s32 	%r1441, %r204, %r1568;
	add.s32 	%r1442, %r1441, -2;
	shl.b32 	%r1443, %r1440, %r1442;
	or.b32  	%r1444, %r1437, %r1443;
	ld.global.u32 	%r1445, [%rd146+8];
	shr.u32 	%r1446, %r1445, %r1561;
	and.b32  	%r1447, %r1446, 1;
	add.s32 	%r1448, %r1441, -3;
	shl.b32 	%r1449, %r1447, %r1448;
	or.b32  	%r1450, %r1444, %r1449;
	ld.global.u32 	%r1451, [%rd146+12];
	shr.u32 	%r1452, %r1451, %r1561;
	and.b32  	%r1453, %r1452, 1;
	add.s32 	%r1454, %r1441, -4;
	shl.b32 	%r1455, %r1453, %r1454;
	or.b32  	%r1456, %r1450, %r1455;
	or.b32  	%r1573, %r1456, %r1573;
	add.s32 	%r1568, %r1568, 4;
$L__BB1_149:
	setp.eq.s32 	%p116, %r8, 0;
	@%p116 bra 	$L__BB1_153;
	setp.eq.s32 	%p117, %r8, 1;
	mul.wide.u32 	%rd147, %r1568, 4;
	add.s64 	%rd28, %rd1, %rd147;
	ld.global.u32 	%r1457, [%rd28];
	shr.u32 	%r1458, %r1457, %r1561;
	and.b32  	%r1459, %r1458, 1;
	not.b32 	%r1460, %r1568;
	add.s32 	%r1461, %r204, %r1460;
	shl.b32 	%r1462, %r1459, %r1461;
	or.b32  	%r1573, %r1462, %r1573;
	@%p117 bra 	$L__BB1_153;
	setp.eq.s32 	%p118, %r8, 2;
	ld.global.u32 	%r1463, [%rd28+4];
	shr.u32 	%r1464, %r1463, %r1561;
	and.b32  	%r1465, %r1464, 1;
	sub.s32 	%r191, %r204, %r1568;
	add.s32 	%r1466, %r191, -2;
	shl.b32 	%r1467, %r1465, %r1466;
	or.b32  	%r1573, %r1467, %r1573;
	@%p118 bra 	$L__BB1_153;
	ld.global.u32 	%r1468, [%rd28+8];
	shr.u32 	%r1469, %r1468, %r1561;
	and.b32  	%r1470, %r1469, 1;
	add.s32 	%r1471, %r191, -3;
	shl.b32 	%r1472, %r1470, %r1471;
	or.b32  	%r1573, %r1472, %r1573;
$L__BB1_153:
	mul.wide.u32 	%rd148, %r1561, 4;
	add.s64 	%rd149, %rd2, %rd148;
	st.global.u32 	[%rd149], %r1573;
	add.s32 	%r1561, %r1561, 1;
	setp.ne.s32 	%p119, %r1561, %r204;
	@%p119 bra 	$L__BB1_140;
	mov.b32 	%r1574, 0;
	bra.uni 	$L__BB1_156;
$L__BB1_155:
	add.s32 	%r1574, %r1574, 1;
	setp.eq.s32 	%p122, %r1574, %r204;
	@%p122 bra 	$L__BB1_158;
$L__BB1_156:
	mul.wide.u32 	%rd150, %r1574, 4;
	add.s64 	%rd151, %rd3, %rd150;
	ld.global.u32 	%r1474, [%rd151];
	add.s64 	%rd152, %rd2, %rd150;
	ld.global.u32 	%r1475, [%rd152];
	sub.s32 	%r198, %r1474, %r1475;
	setp.eq.s32 	%p120, %r198, 0;
	@%p120 bra 	$L__BB1_155;
	setp.gt.s32 	%p121, %r198, 0;
	@%p121 bra 	$L__BB1_159;
$L__BB1_158:
	ld.param.u64 	%rd156, [_Z11nqueen_cudaPlPiS0_S0_S0_S0_S0_S0_liii_param_0];
	add.s64 	%rd163, %rd163, 1;
	cvta.to.global.u64 	%rd153, %rd156;
	st.global.u64 	[%rd153+8], %rd163;
	ld.global.u64 	%rd154, [%rd153];
	add.s64 	%rd155, %rd154, %rd162;
	st.global.u64 	[%rd153], %rd155;
$L__BB1_159:
	add.s64 	%rd157, %rd157, -4;
	add.s64 	%rd158, %rd11, -4;
	ld.global.u32 	%r1478, [%rd11+-4];
	mov.u32 	%r1477, %r2;
	bra.uni 	$L__BB1_1;
$L__BB1_160:
	ld.param.u32 	%r1476, [_Z11nqueen_cudaPlPiS0_S0_S0_S0_S0_S0_liii_param_10];
	add.s32 	%r200, %r1477, 1;
	mul.wide.s32 	%rd48, %r1477, 4;
	add.s64 	%rd49, %rd5, %rd48;
	ld.global.u32 	%r210, [%rd49];
	or.b32  	%r211, %r210, %r12;
	shl.b32 	%r212, %r211, 1;
	st.global.u32 	[%rd49+4], %r212;
	add.s64 	%rd50, %rd4, %rd48;
	ld.global.u32 	%r213, [%rd50];
	or.b32  	%r214, %r213, %r12;
	st.global.u32 	[%rd50+4], %r214;
	add.s64 	%rd51, %rd6, %rd48;
	ld.global.u32 	%r215, [%rd51];
	or.b32  	%r216, %r215, %r12;
	shr.s32 	%r217, %r216, 1;
	st.global.u32 	[%rd51+4], %r217;
	add.s64 	%rd157, %rd157, 4;
	add.s64 	%rd158, %rd11, 4;
	xor.b32  	%r218, %r12, %r1478;
	st.global.u32 	[%rd11], %r218;
	ld.global.u32 	%r219, [%rd49+4];
	ld.global.u32 	%r220, [%rd50+4];
	or.b32  	%r221, %r220, %r219;
	ld.global.u32 	%r222, [%rd51+4];
	or.b32  	%r223, %r221, %r222;
	not.b32 	%r224, %r223;
	and.b32  	%r1478, %r1476, %r224;
	mov.u32 	%r1477, %r200;
	bra.uni 	$L__BB1_1;
$L__BB1_161:
	add.s64 	%rd157, %rd157, -4;
	setp.eq.s64 	%p123, %rd157, %rd7;
	@%p123 bra 	$L__BB1_163;
	add.s64 	%rd158, %rd11, -4;
	ld.global.u32 	%r1478, [%rd11+-4];
	add.s32 	%r1477, %r1477, -1;
	bra.uni 	$L__BB1_1;
$L__BB1_163:
	ret;

}


// ===== COMPILED SASS (sm_100) =====

	.target	sm_100

	.elftype	@"ET_EXEC"


//--------------------- .note.nv.tkinfo           --------------------------
	.section	.note.nv.tkinfo,"",@"SHT_NOTE"
	.sectionflags	@"SHF_NOTE_NV_TKINFO"
	.tkinfo
        /*0018*/ 	.word	0x00000002
        /*0030*/ 	.string	""
        /*0030*/ 	.string	"ptxas"
        /*0030*/ 	.string	"Cuda compilation tools, release 13.0, V13.0.88"
        /*0030*/ 	.string	"Build cuda_13.0.r13.0/compiler.36424714_0"
        /*0030*/ 	.string	"-arch sm_100 -m 64 "



//--------------------- .note.nv.cuinfo           --------------------------
	.section	.note.nv.cuinfo,"",@"SHT_NOTE"
	.sectionflags	@"SHF_NOTE_NV_CUINFO"
        /*0018*/ 	.short	0x0002
        /*001a*/ 	.short	0x0064
        /*001c*/ 	.short	0x0082
	.zero		2


//--------------------- .nv.info                  --------------------------
	.section	.nv.info,"",@"SHT_CUDA_INFO"
	.align	4


	//----- nvinfo : EIATTR_REGCOUNT
	.align		4
        /*0000*/ 	.byte	0x04, 0x2f
        /*0002*/ 	.short	(.L_1 - .L_0)
	.align		4
.L_0:
        /*0004*/ 	.word	index@(_Z16sgpu_cuda_kerneliiPjS_S_S_i)
        /*0008*/ 	.word	0x00000016


	//----- nvinfo : EIATTR_FRAME_SIZE
	.align		4
.L_1:
        /*000c*/ 	.byte	0x04, 0x11
        /*000e*/ 	.short	(.L_3 - .L_2)
	.align		4
.L_2:
        /*0010*/ 	.word	index@(_Z16sgpu_cuda_kerneliiPjS_S_S_i)
        /*0014*/ 	.word	0x00000000


	//----- nvinfo : EIATTR_REGCOUNT
	.align		4
.L_3:
        /*0018*/ 	.byte	0x04, 0x2f
        /*001a*/ 	.short	(.L_5 - .L_4)
	.align		4
.L_4:
        /*001c*/ 	.word	index@(_Z11nqueen_cudaPlPiS0_S0_S0_S0_S0_S0_liii)
        /*0020*/ 	.word	0x00000020


	//----- nvinfo : EIATTR_FRAME_SIZE
	.align		4
.L_5:
        /*0024*/ 	.byte	0x04, 0x11
        /*0026*/ 	.short	(.L_7 - .L_6)
	.align		4
.L_6:
        /*0028*/ 	.word	index@(_Z11nqueen_cudaPlPiS0_S0_S0_S0_S0_S0_liii)
        /*002c*/ 	.word	0x00000000


	//----- nvinfo : EIATTR_MIN_STACK_SIZE
	.align		4
.L_7:
        /*0030*/ 	.byte	0x04, 0x12
        /*0032*/ 	.short	(.L_9 - .L_8)
	.align		4
.L_8:
        /*0034*/ 	.word	index@(_Z11nqueen_cudaPlPiS0_S0_S0_S0_S0_S0_liii)
        /*0038*/ 	.word	0x00000000


	//----- nvinfo : EIATTR_MIN_STACK_SIZE
	.align		4
.L_9:
        /*003c*/ 	.byte	0x04, 0x12
        /*003e*/ 	.short	(.L_11 - .L_10)
	.align		4
.L_10:
        /*0040*/ 	.word	index@(_Z16sgpu_cuda_kerneliiPjS_S_S_i)
        /*0044*/ 	.word	0x00000000
.L_11:


//--------------------- .nv.compat                --------------------------
	.section	.nv.compat,"",@"SHT_CUDA_COMPAT_INFO"
	.align	4
        /*0000*/ 	.byte	0x02, 0x09, 0x00, 0x00, 0x02, 0x02, 0x01, 0x00, 0x02, 0x05, 0x05, 0x00, 0x03, 0x07, 0x01, 0x01
        /*0010*/ 	.byte	0x02, 0x03, 0x00, 0x00, 0x02, 0x06, 0x01, 0x00, 0x04, 0x0b, 0x08, 0x00, 0x09, 0x00, 0x00, 0x00
        /*0020*/ 	.byte	0x00, 0x00, 0x00, 0x00


//--------------------- .nv.info._Z11nqueen_cudaPlPiS0_S0_S0_S0_S0_S0_liii --------------------------
	.section	.nv.info._Z11nqueen_cudaPlPiS0_S0_S0_S0_S0_S0_liii,"",@"SHT_CUDA_INFO"
	.sectionflags	@""
	.align	4


	//----- nvinfo : EIATTR_CUDA_API_VERSION
	.align		4
        /*0000*/ 	.byte	0x04, 0x37
        /*0002*/ 	.short	(.L_13 - .L_12)
.L_12:
        /*0004*/ 	.word	0x00000082


	//----- nvinfo : EIATTR_KPARAM_INFO
	.align		4
.L_13:
        /*0008*/ 	.byte	0x04, 0x17
        /*000a*/ 	.short	(.L_15 - .L_14)
.L_14:
        /*000c*/ 	.word	0x00000000
        /*0010*/ 	.short	0x000b
        /*0012*/ 	.short	0x0050
        /*0014*/ 	.byte	0x00, 0xf0, 0x11, 0x00


	//----- nvinfo : EIATTR_KPARAM_INFO
	.align		4
.L_15:
        /*0018*/ 	.byte	0x04, 0x17
        /*001a*/ 	.short	(.L_17 - .L_16)
.L_16:
        /*001c*/ 	.word	0x00000000
        /*0020*/ 	.short	0x000a
        /*0022*/ 	.short	0x004c
        /*0024*/ 	.byte	0x00, 0xf0, 0x11, 0x00


	//----- nvinfo : EIATTR_KPARAM_INFO
	.align		4
.L_17:
        /*0028*/ 	.byte	0x04, 0x17
        /*002a*/ 	.short	(.L_19 - .L_18)
.L_18:
        /*002c*/ 	.word	0x00000000
        /*0030*/ 	.short	0x0009
        /*0032*/ 	.short	0x0048
        /*0034*/ 	.byte	0x00, 0xf0, 0x11, 0x00


	//----- nvinfo : EIATTR_KPARAM_INFO
	.align		4
.L_19:
        /*0038*/ 	.byte	0x04, 0x17
        /*003a*/ 	.short	(.L_21 - .L_20)
.L_20:
        /*003c*/ 	.word	0x00000000
        /*0040*/ 	.short	0x0008
        /*0042*/ 	.short	0x0040
        /*0044*/ 	.byte	0x00, 0xf0, 0x21, 0x00


	//----- nvinfo : EIATTR_KPARAM_INFO
	.align		4
.L_21:
        /*0048*/ 	.byte	0x04, 0x17
        /*004a*/ 	.short	(.L_23 - .L_22)
.L_22:
        /*004c*/ 	.word	0x00000000
        /*0050*/ 	.short	0x0007
        /*0052*/ 	.short	0x0038
        /*0054*/ 	.byte	0x00, 0xf5, 0x21, 0x00


	//----- nvinfo : EIATTR_KPARAM_INFO
	.align		4
.L_23:
        /*0058*/ 	.byte	0x04, 0x17
        /*005a*/ 	.short	(.L_25 - .L_24)
.L_24:
        /*005c*/ 	.word	0x00000000
        /*0060*/ 	.short	0x0006
        /*0062*/ 	.short	0x0030
        /*0064*/ 	.byte	0x00, 0xf5, 0x21, 0x00


	//----- nvinfo : EIATTR_KPARAM_INFO
	.align		4
.L_25:
        /*0068*/ 	.byte	0x04, 0x17
        /*006a*/ 	.short	(.L_27 - .L_26)
.L_26:
        /*006c*/ 	.word	0x00000000
        /*0070*/ 	.short	0x0005
        /*0072*/ 	.short	0x0028
        /*0074*/ 	.byte	0x00, 0xf5, 0x21, 0x00


	//----- nvinfo : EIATTR_KPARAM_INFO
	.align		4
.L_27:
        /*0078*/ 	.byte	0x04, 0x17
        /*007a*/ 	.short	(.L_29 - .L_28)
.L_28:
        /*007c*/ 	.word	0x00000000
        /*0080*/ 	.short	0x0004
        /*0082*/ 	.short	0x0020
        /*0084*/ 	.byte	0x00, 0xf5, 0x21, 0x00


	//----- nvinfo : EIATTR_KPARAM_INFO
	.align		4
.L_29:
        /*0088*/ 	.byte	0x04, 0x17
        /*008a*/ 	.short	(.L_31 - .L_30)
.L_30:
        /*008c*/ 	.word	0x00000000
        /*0090*/ 	.short	0x0003
        /*0092*/ 	.short	0x0018
        /*0094*/ 	.byte	0x00, 0xf5, 0x21, 0x00


	//----- nvinfo : EIATTR_KPARAM_INFO
	.align		4
.L_31:
        /*0098*/ 	.byte	0x04, 0x17
        /*009a*/ 	.short	(.L_33 - .L_32)
.L_32:
        /*009c*/ 	.word	0x00000000
        /*00a0*/ 	.short	0x0002
        /*00a2*/ 	.short	0x0010
        /*00a4*/ 	.byte	0x00, 0xf5, 0x21, 0x00


	//----- nvinfo : EIATTR_KPARAM_INFO
	.align		4
.L_33:
        /*00a8*/ 	.byte	0x04, 0x17
        /*00aa*/ 	.short	(.L_35 - .L_34)
.L_34:
        /*00ac*/ 	.word	0x00000000
        /*00b0*/ 	.short	0x0001
        /*00b2*/ 	.short	0x0008
        /*00b4*/ 	.byte	0x00, 0xf5, 0x21, 0x00


	//----- nvinfo : EIATTR_KPARAM_INFO
	.align		4
.L_35:
        /*00b8*/ 	.byte	0x04, 0x17
        /*00ba*/ 	.short	(.L_37 - .L_36)
.L_36:
        /*00bc*/ 	.word	0x00000000
        /*00c0*/ 	.short	0x0000
        /*00c2*/ 	.short	0x0000
        /*00c4*/ 	.byte	0x00, 0xf5, 0x21, 0x00


	//----- nvinfo : EIATTR_SPARSE_MMA_MASK
	.align		4
.L_37:
        /*00c8*/ 	.byte	0x03, 0x50
        /*00ca*/ 	.short	0x0000


	//----- nvinfo : EIATTR_MAXREG_COUNT
	.align		4
        /*00cc*/ 	.byte	0x03, 0x1b
        /*00ce*/ 	.short	0x00ff


	//----- nvinfo : EIATTR_MERCURY_ISA_VERSION
	.align		4
        /*00d0*/ 	.byte	0x03, 0x5f
        /*00d2*/ 	.short	0x0101


	//----- nvinfo : EIATTR_VRC_CTA_INIT_COUNT
	.align		4
        /*00d4*/ 	.byte	0x02, 0x4a
	.zero		1
	.zero		1


	//----- nvinfo : EIATTR_EXIT_INSTR_OFFSETS
	.align		4
        /*00d8*/ 	.byte	0x04, 0x1c
        /*00da*/ 	.short	(.L_39 - .L_38)


	//   ....[0]....
.L_38:
        /*00dc*/ 	.word	0x00000260


	//----- nvinfo : EIATTR_CBANK_PARAM_SIZE
	.align		4
.L_39:
        /*00e0*/ 	.byte	0x03, 0x19
        /*00e2*/ 	.short	0x0054


	//----- nvinfo : EIATTR_PARAM_CBANK
	.align		4
        /*00e4*/ 	.byte	0x04, 0x0a
        /*00e6*/ 	.short	(.L_41 - .L_40)
	.align		4
.L_40:
        /*00e8*/ 	.word	index@(.nv.constant0._Z11nqueen_cudaPlPiS0_S0_S0_S0_S0_S0_liii)
        /*00ec*/ 	.short	0x0380
        /*00ee*/ 	.short	0x0054


	//----- nvinfo : EIATTR_SW_WAR
	.align		4
.L_41:
        /*00f0*/ 	.byte	0x04, 0x36
        /*00f2*/ 	.short	(.L_43 - .L_42)
.L_42:
        /*00f4*/ 	.word	0x00000008
.L_43:


//--------------------- .nv.info._Z16sgpu_cuda_kerneliiPjS_S_S_i --------------------------
	.section	.nv.info._Z16sgpu_cuda_kerneliiPjS_S_S_i,"",@"SHT_CUDA_INFO"
	.sectionflags	@""
	.align	4


	//----- nvinfo : EIATTR_CUDA_API_VERSION
	.align		4
        /*0000*/ 	.byte	0x04, 0x37
        /*0002*/ 	.short	(.L_45 - .L_44)
.L_44:
        /*0004*/ 	.word	0x00000082


	//----- nvinfo : EIATTR_KPARAM_INFO
	.align		4
.L_45:
        /*0008*/ 	.byte	0x04, 0x17
        /*000a*/ 	.short	(.L_47 - .L_46)
.L_46:
        /*000c*/ 	.word	0x00000000
        /*0010*/ 	.short	0x0006
        /*0012*/ 	.short	0x0028
        /*0014*/ 	.byte	0x00, 0xf0, 0x11, 0x00


	//----- nvinfo : EIATTR_KPARAM_INFO
	.align		4
.L_47:
        /*0018*/ 	.byte	0x04, 0x17
        /*001a*/ 	.short	(.L_49 - .L_48)
.L_48:
        /*001c*/ 	.word	0x00000000
        /*0020*/ 	.short	0x0005
        /*0022*/ 	.short	0x0020
        /*0024*/ 	.byte	0x00, 0xf5, 0x21, 0x00


	//----- nvinfo : EIATTR_KPARAM_INFO
	.align		4
.L_49:
        /*0028*/ 	.byte	0x04, 0x17
        /*002a*/ 	.short	(.L_51 - .L_50)
.L_50:
        /*002c*/ 	.word	0x00000000
        /*0030*/ 	.short	0x0004
        /*0032*/ 	.short	0x0018
        /*0034*/ 	.byte	0x00, 0xf5, 0x21, 0x00


	//----- nvinfo : EIATTR_KPARAM_INFO
	.align		4
.L_51:
        /*0038*/ 	.byte	0x04, 0x17
        /*003a*/ 	.short	(.L_53 - .L_52)
.L_52:
        /*003c*/ 	.word	0x00000000
        /*0040*/ 	.short	0x0003
        /*0042*/ 	.short	0x0010
        /*0044*/ 	.byte	0x00, 0xf5, 0x21, 0x00


	//----- nvinfo : EIATTR_KPARAM_INFO
	.align		4
.L_53:
        /*0048*/ 	.byte	0x04, 0x17
        /*004a*/ 	.short	(.L_55 - .L_54)
.L_54:
        /*004c*/ 	.word	0x00000000
        /*0050*/ 	.short	0x0002
        /*0052*/ 	.short	0x0008
        /*0054*/ 	.byte	0x00, 0xf5, 0x21, 0x00


	//----- nvinfo : EIATTR_KPARAM_INFO
	.align		4
.L_55:
        /*0058*/ 	.byte	0x04, 0x17
        /*005a*/ 	.short	(.L_57 - .L_56)
.L_56:
        /*005c*/ 	.word	0x00000000
        /*0060*/ 	.short	0x0001
        /*0062*/ 	.short	0x0004
        /*0064*/ 	.byte	0x00, 0xf0, 0x11, 0x00


	//----- nvinfo : EIATTR_KPARAM_INFO
	.align		4
.L_57:
        /*0068*/ 	.byte	0x04, 0x17
        /*006a*/ 	.short	(.L_59 - .L_58)
.L_58:
        /*006c*/ 	.word	0x00000000
        /*0070*/ 	.short	0x0000
        /*0072*/ 	.short	0x0000
        /*0074*/ 	.byte	0x00, 0xf0, 0x11, 0x00


	//----- nvinfo : EIATTR_SPARSE_MMA_MASK
	.align		4
.L_59:
        /*0078*/ 	.byte	0x03, 0x50
        /*007a*/ 	.short	0x0000


	//----- nvinfo : EIATTR_MAXREG_COUNT
	.align		4
        /*007c*/ 	.byte	0x03, 0x1b
        /*007e*/ 	.short	0x00ff


	//----- nvinfo : EIATTR_NUM_BARRIERS
	.align		4
        /*0080*/ 	.byte	0x02, 0x4c
        /*0082*/ 	.byte	0x01
	.zero		1


	//----- nvinfo : EIATTR_MERCURY_ISA_VERSION
	.align		4
        /*0084*/ 	.byte	0x03, 0x5f
        /*0086*/ 	.short	0x0101


	//----- nvinfo : EIATTR_VRC_CTA_INIT_COUNT
	.align		4
        /*0088*/ 	.byte	0x02, 0x4a
	.zero		1
	.zero		1


	//----- nvinfo : EIATTR_EXIT_INSTR_OFFSETS
	.align		4
        /*008c*/ 	.byte	0x04, 0x1c
        /*008e*/ 	.short	(.L_61 - .L_60)


	//   ....[0]....
.L_60:
        /*0090*/ 	.word	0x000008a0


	//   ....[1]....
        /*0094*/ 	.word	0x00000920


	//----- nvinfo : EIATTR_CRS_STACK_SIZE
	.align		4
.L_61:
        /*0098*/ 	.byte	0x04, 0x1e
        /*009a*/ 	.short	(.L_63 - .L_62)
.L_62:
        /*009c*/ 	.word	0x00000000


	//----- nvinfo : EIATTR_CBANK_PARAM_SIZE
	.align		4
.L_63:
        /*00a0*/ 	.byte	0x03, 0x19
        /*00a2*/ 	.short	0x002c


	//----- nvinfo : EIATTR_PARAM_CBANK
	.align		4
        /*00a4*/ 	.byte	0x04, 0x0a
        /*00a6*/ 	.short	(.L_65 - .L_64)
	.align		4
.L_64:
        /*00a8*/ 	.word	index@(.nv.constant0._Z16sgpu_cuda_kerneliiPjS_S_S_i)
        /*00ac*/ 	.short	0x0380
        /*00ae*/ 	.short	0x002c


	//----- nvinfo : EIATTR_SW_WAR
	.align		4
.L_65:
        /*00b0*/ 	.byte	0x04, 0x36
        /*00b2*/ 	.short	(.L_67 - .L_66)
.L_66:
        /*00b4*/ 	.word	0x00000008
.L_67:


//--------------------- .nv.callgraph             --------------------------
	.section	.nv.callgraph,"",@"SHT_CUDA_CALLGRAPH"
	.align	4
	.sectionentsize	8
	.align		4
        /*0000*/ 	.word	0x00000000
	.align		4
        /*0004*/ 	.word	0xffffffff
	.align		4
        /*0008*/ 	.word	0x00000000
	.align		4
        /*000c*/ 	.word	0xfffffffe
	.align		4
        /*0010*/ 	.word	0x00000000
	.align		4
        /*0014*/ 	.word	0xfffffffd
	.align		4
        /*0018*/ 	.word	0x00000000
	.align		4
        /*001c*/ 	.word	0xfffffffc


//--------------------- .text._Z11nqueen_cudaPlPiS0_S0_S0_S0_S0_S0_liii --------------------------
	.section	.text._Z11nqueen_cudaPlPiS0_S0_S0_S0_S0_S0_liii,"ax",@progbits
	.align	128
        .global         _Z11nqueen_cudaPlPiS0_S0_S0_S0_S0_S0_liii
        .type           _Z11nqueen_cudaPlPiS0_S0_S0_S0_S0_S0_liii,@function
        .size           _Z11nqueen_cudaPlPiS0_S0_S0_S0_S0_S0_liii,(.L_x_83 - _Z11nqueen_cudaPlPiS0_S0_S0_S0_S0_S0_liii)
        .other          _Z11nqueen_cudaPlPiS0_S0_S0_S0_S0_S0_liii,@"STO_CUDA_ENTRY STV_DEFAULT"
_Z11nqueen_cudaPlPiS0_S0_S0_S0_S0_S0_liii:
.text._Z11nqueen_cudaPlPiS0_S0_S0_S0_S0_S0_liii:
[----:B------:R-:W-:Y:S08]  /*0000*/  LDC R1, c[0x0][0x37c] ;  /* 0x0000df00ff017b82 */ /* 0x000ff00000000800 */
[----:B------:R-:W0:Y:S01]  /*0010*/  LDC.64 R2, c[0x0][0x3a0] ;  /* 0x0000e800ff027b82 */ /* 0x000e220000000a00 */
[----:B------:R-:W1:Y:S01]  /*0020*/  LDCU.64 UR4, c[0x0][0x3a0] ;  /* 0x00007400ff0477ac */ /* 0x000e620008000a00 */
[----:B------:R-:W-:Y:S01]  /*0030*/  IMAD.MOV.U32 R5, RZ, RZ, -0x1 ;  /* 0xffffffffff057424 */ /* 0x000fe200078e00ff */
[----:B------:R-:W0:Y:S05]  /*0040*/  LDCU.64 UR18, c[0x0][0x358] ;  /* 0x00006b00ff1277ac */ /* 0x000e2a0008000a00 */
[----:B------:R-:W2:Y:S01]  /*0050*/  LDC R0, c[0x0][0x3c8] ;  /* 0x0000f200ff007b82 */ /* 0x000ea20000000800 */
[----:B------:R-:W3:Y:S01]  /*0060*/  LDCU UR6, c[0x0][0x3cc] ;  /* 0x00007980ff0677ac */ /* 0x000ee20008000800 */
[----:B------:R-:W4:Y:S06]  /*0070*/  LDCU UR7, c[0x0][0x3d0] ;  /* 0x00007a00ff0777ac */ /* 0x000f2c0008000800 */
[----:B------:R-:W5:Y:S01]  /*0080*/  LDC.64 R8, c[0x0][0x3b0] ;  /* 0x0000ec00ff087b82 */ /* 0x000f620000000a00 */
[----:B------:R-:W0:Y:S01]  /*0090*/  LDCU.64 UR20, c[0x0][0x3c0] ;  /* 0x00007800ff1477ac */ /* 0x000e220008000a00 */
[----:B-1----:R-:W-:-:S06]  /*00a0*/  UIADD3 UR11, UP0, UPT, UR4, 0x4, URZ ;  /* 0x00000004040b7890 */ /* 0x002fcc000ff1e0ff */
[----:B------:R-:W1:Y:S01]  /*00b0*/  LDC.64 R10, c[0x0][0x3b8] ;  /* 0x0000ee00ff0a7b82 */ /* 0x000e620000000a00 */
[----:B0-----:R0:W-:Y:S01]  /*00c0*/  STG.E desc[UR18][R2.64], R5 ;  /* 0x0000000502007986 */ /* 0x0011e2000c101912 */
[----:B------:R-:W-:Y:S01]  /*00d0*/  UIADD3.X UR12, UPT, UPT, URZ, UR5, URZ, UP0, !UPT ;  /* 0x00000005ff0c7290 */ /* 0x000fe200087fe4ff */
[----:B---3--:R-:W-:Y:S01]  /*00e0*/  IMAD.U32 R18, RZ, RZ, UR6 ;  /* 0x00000006ff127e24 */ /* 0x008fe2000f8e00ff */
[----:B------:R-:W-:Y:S01]  /*00f0*/  UMOV UR9, UR11 ;  /* 0x0000000b00097c82 */ /* 0x000fe20008000000 */
[----:B----4-:R-:W-:-:S03]  /*0100*/  IMAD.U32 R19, RZ, RZ, UR7 ;  /* 0x00000007ff137e24 */ /* 0x010fc6000f8e00ff */
[----:B------:R-:W3:Y:S01]  /*0110*/  LDC.64 R12, c[0x0][0x3a8] ;  /* 0x0000ea00ff0c7b82 */ /* 0x000ee20000000a00 */
[C---:B--2---:R-:W-:Y:S01]  /*0120*/  LOP3.LUT R4, R0.reuse, 0x7, RZ, 0xc0, !PT ;  /* 0x0000000700047812 */ /* 0x044fe200078ec0ff */
[C---:B------:R-:W-:Y:S01]  /*0130*/  VIADD R7, R0.reuse, 0xffffffff ;  /* 0xffffffff00077836 */ /* 0x040fe20000000000 */
[----:B------:R-:W-:Y:S01]  /*0140*/  UMOV UR10, UR12 ;  /* 0x0000000c000a7c82 */ /* 0x000fe20008000000 */
[C---:B------:R-:W-:Y:S01]  /*0150*/  VIADD R6, R0.reuse, 0xfffffffe ;  /* 0xfffffffe00067836 */ /* 0x040fe20000000000 */
[C---:B0-----:R-:W-:Y:S02]  /*0160*/  LOP3.LUT R5, R0.reuse, 0xf, RZ, 0xc0, !PT ;  /* 0x0000000f00057812 */ /* 0x041fe400078ec0ff */
[C---:B------:R-:W-:Y:S01]  /*0170*/  LOP3.LUT R3, R0.reuse, 0x7ffffff0, RZ, 0xc0, !PT ;  /* 0x7ffffff000037812 */ /* 0x040fe200078ec0ff */
[----:B-----5:R-:W-:Y:S01]  /*0180*/  STG.E desc[UR18][R8.64], RZ ;  /* 0x000000ff08007986 */ /* 0x020fe2000c101912 */
[----:B------:R-:W-:-:S03]  /*0190*/  LOP3.LUT R2, R0, 0x3, RZ, 0xc0, !PT ;  /* 0x0000000300027812 */ /* 0x000fc600078ec0ff */
[----:B------:R-:W-:Y:S01]  /*01a0*/  IMAD.MOV R0, RZ, RZ, -R3 ;  /* 0x000000ffff007224 */ /* 0x000fe200078e0a03 */
[----:B-1----:R-:W-:Y:S04]  /*01b0*/  STG.E desc[UR18][R10.64], RZ ;  /* 0x000000ff0a007986 */ /* 0x002fe8000c101912 */
[----:B---3--:R0:W-:Y:S02]  /*01c0*/  STG.E desc[UR18][R12.64], RZ ;  /* 0x000000ff0c007986 */ /* 0x0081e4000c101912 */
[----:B0-----:R-:W-:Y:S02]  /*01d0*/  VIADD R13, R5, 0xffffffff ;  /* 0xffffffff050d7836 */ /* 0x001fe40000000000 */
[----:B------:R-:W-:-:S07]  /*01e0*/  VIADD R12, R4, 0xffffffff ;  /* 0xffffffff040c7836 */ /* 0x000fce0000000000 */
.L_x_1:
[----:B-----5:R-:W-:-:S13]  /*01f0*/  ISETP.NE.AND P0, PT, R18, RZ, PT ;  /* 0x000000ff1200720c */ /* 0x020fda0003f05270 */
[----:B0-----:R-:W-:Y:S05]  /*0200*/  @P0 BRA `(.L_x_0) ;  /* 0x0000000000440947 */ /* 0x001fea0003800000 */
[----:B------:R-:W0:Y:S01]  /*0210*/  LDC.64 R8, c[0x0][0x3a0] ;  /* 0x0000e800ff087b82 */ /* 0x000e220000000a00 */
[----:B------:R-:W-:-:S04]  /*0220*/  UIADD3 UR6, UP0, UPT, UR11, -0x4, URZ ;  /* 0xfffffffc0b067890 */ /* 0x000fc8000ff1e0ff */
[----:B------:R-:W-:Y:S02]  /*0230*/  UIADD3.X UR7, UPT, UPT, UR12, -0x1, URZ, UP0, !UPT ;  /* 0xffffffff0c077890 */ /* 0x000fe400087fe4ff */
[----:B0-----:R-:W-:-:S04]  /*0240*/  ISETP.NE.U32.AND P0, PT, R8, UR6, PT ;  /* 0x0000000608007c0c */ /* 0x001fc8000bf05070 */
[----:B------:R-:W-:-:S13]  /*0250*/  ISETP.NE.AND.EX P0, PT, R9, UR7, PT, P0 ;  /* 0x0000000709007c0c */ /* 0x000fda000bf05300 */
[----:B------:R-:W-:Y:S05]  /*0260*/  @!P0 EXIT ;  /* 0x000000000000894d */ /* 0x000fea0003800000 */
[----:B------:R-:W-:Y:S02]  /*0270*/  IMAD.U32 R8, RZ, RZ, UR9 ;  /* 0x00000009ff087e24 */ /* 0x000fe4000f8e00ff */
[----:B------:R-:W-:-:S05]  /*0280*/  IMAD.U32 R9, RZ, RZ, UR10 ;  /* 0x0000000aff097e24 */ /* 0x000fca000f8e00ff */
[----:B------:R0:W5:Y:S01]  /*0290*/  LDG.E R18, desc[UR18][R8.64+-0x4] ;  /* 0xfffffc1208127981 */ /* 0x000162000c1e1900 */
[----:B------:R-:W-:Y:S01]  /*02a0*/  UIADD3 UR4, UP0, UPT, UR9, -0x4, URZ ;  /* 0xfffffffc09047890 */ /* 0x000fe2000ff1e0ff */
[----:B------:R-:W-:Y:S01]  /*02b0*/  VIADD R19, R19, 0xffffffff ;  /* 0xffffffff13137836 */ /* 0x000fe20000000000 */
[----:B------:R-:W-:Y:S01]  /*02c0*/  UMOV UR11, UR6 ;  /* 0x00000006000b7c82 */ /* 0x000fe20008000000 */
[----:B------:R-:W-:Y:S01]  /*02d0*/  UMOV UR12, UR7 ;  /* 0x00000007000c7c82 */ /* 0x000fe20008000000 */
[----:B------:R-:W-:-:S03]  /*02e0*/  UIADD3.X UR5, UPT, UPT, UR10, -0x1, URZ, UP0, !UPT ;  /* 0xffffffff0a057890 */ /* 0x000fc600087fe4ff */
[----:B------:R-:W-:-:S04]  /*02f0*/  UMOV UR9, UR4 ;  /* 0x0000000400097c82 */ /* 0x000fc80008000000 */
[----:B------:R-:W-:Y:S01]  /*0300*/  UMOV UR10, UR5 ;  /* 0x00000005000a7c82 */ /* 0x000fe20008000000 */
[----:B0-----:R-:W-:Y:S05]  /*0310*/  BRA `(.L_x_1) ;  /* 0xfffffffc00b47947 */ /* 0x001fea000383ffff */
.L_x_0:
[----:B------:R-:W0:Y:S01]  /*0320*/  LDC.64 R8, c[0x0][0x388] ;  /* 0x0000e200ff087b82 */ /* 0x000e220000000a00 */
[----:B------:R-:W-:Y:S01]  /*0330*/  ISETP.NE.AND P0, PT, R19, R7, PT ;  /* 0x000000071300720c */ /* 0x000fe20003f05270 */
[----:B------:R-:W-:-:S05]  /*0340*/  IMAD.MOV R21, RZ, RZ, -R18 ;  /* 0x000000ffff157224 */ /* 0x000fca00078e0a12 */
[----:B------:R-:W-:Y:S01]  /*0350*/  LOP3.LUT R21, R18, R21, RZ, 0xc0, !PT ;  /* 0x0000001512157212 */ /* 0x000fe200078ec0ff */
[----:B0-----:R-:W-:-:S05]  /*0360*/  IMAD.WIDE R10, R19, 0x4, R8 ;  /* 0x00000004130a7825 */ /* 0x001fca00078e0208 */
[----:B------:R0:W-:Y:S01]  /*0370*/  STG.E desc[UR18][R10.64], R21 ;  /* 0x000000150a007986 */ /* 0x0001e2000c101912 */
[----:B------:R-:W-:Y:S05]  /*0380*/  @P0 BRA `(.L_x_2) ;  /* 0x00000070001c0947 */ /* 0x000fea0003800000 */
[----:B------:R-:W1:Y:S01]  /*0390*/  LDCU UR5, c[0x0][0x3c8] ;  /* 0x00007900ff0577ac */ /* 0x000e620008000800 */
[----:B------:R-:W-:Y:S02]  /*03a0*/  UPLOP3.LUT UP0, UPT, UPT, UPT, UPT, 0x80, 0x8 ;  /* 0x000000000008789c */ /* 0x000fe40003f0f070 */
[----:B------:R-:W-:Y:S01]  /*03b0*/  UPLOP3.LUT UP1, UPT, UPT, UPT, UPT, 0x40, 0x4 ;  /* 0x000000000004789c */ /* 0x000fe20003f2e870 */
[----:B------:R-:W-:Y:S01]  /*03c0*/  UMOV UR13, 0x2 ;  /* 0x00000002000d7882 */ /* 0x000fe20000000000 */
[----:B------:R-:W-:Y:S01]  /*03d0*/  UMOV UR4, URZ ;  /* 0x000000ff00047c82 */ /* 0x000fe20008000000 */
[----:B-1----:R-:W-:-:S09]  /*03e0*/  UISETP.GE.AND UP2, UPT, UR5, 0x1, UPT ;  /* 0x000000010500788c */ /* 0x002fd2000bf46270 */
[----:B------:R-:W-:Y:S05]  /*03f0*/  BRA.U !UP2, `(.L_x_3) ;  /* 0x000000350a947547 */ /* 0x000fea000b800000 */
[----:B------:R-:W-:Y:S01]  /*0400*/  ISETP.GE.U32.AND P0, PT, R7, 0xf, PT ;  /* 0x0000000f0700780c */ /* 0x000fe20003f06070 */
[----:B------:R-:W-:-:S12]  /*0410*/  IMAD.MOV.U32 R15, RZ, RZ, RZ ;  /* 0x000000ffff0f7224 */ /* 0x000fd800078e00ff */
[----:B------:R-:W-:Y:S05]  /*0420*/  @!P0 BRA `(.L_x_4) ;  /* 0x0000000000dc8947 */ /* 0x000fea0003800000 */
[----:B------:R-:W1:Y:S01]  /*0430*/  LDCU.64 UR14, c[0x0][0x388] ;  /* 0x00007100ff0e77ac */ /* 0x000e620008000a00 */
[----:B------:R-:W-:Y:S01]  /*0440*/  IMAD.MOV.U32 R16, RZ, RZ, R0 ;  /* 0x000000ffff107224 */ /* 0x000fe200078e0000 */
[----:B------:R-:W2:Y:S01]  /*0450*/  LDCU.64 UR16, c[0x0][0x390] ;  /* 0x00007200ff1077ac */ /* 0x000ea20008000a00 */
[----:B-1----:R-:W-:Y:S02]  /*0460*/  UIADD3 UR7, UP2, UPT, UR14, 0x20, URZ ;  /* 0x000000200e077890 */ /* 0x002fe4000ff5e0ff */
[----:B--2---:R-:W-:Y:S02]  /*0470*/  UIADD3 UR5, UP3, UPT, UR16, 0x20, URZ ;  /* 0x0000002010057890 */ /* 0x004fe4000ff7e0ff */
[----:B------:R-:W-:Y:S02]  /*0480*/  UIADD3.X UR8, UPT, UPT, URZ, UR15, URZ, UP2, !UPT ;  /* 0x0000000fff087290 */ /* 0x000fe400097fe4ff */
[----:B------:R-:W-:Y:S01]  /*0490*/  IMAD.U32 R20, RZ, RZ, UR7 ;  /* 0x00000007ff147e24 */ /* 0x000fe2000f8e00ff */
[----:B------:R-:W-:Y:S01]  /*04a0*/  UIADD3.X UR6, UPT, UPT, URZ, UR17, URZ, UP3, !UPT ;  /* 0x00000011ff067290 */ /* 0x000fe20009ffe4ff */
[----:B------:R-:W-:-:S02]  /*04b0*/  IMAD.U32 R18, RZ, RZ, UR5 ;  /* 0x00000005ff127e24 */ /* 0x000fc4000f8e00ff */
[----:B------:R-:W-:-:S03]  /*04c0*/  IMAD.U32 R17, RZ, RZ, UR8 ;  /* 0x00000008ff117e24 */ /* 0x000fc6000f8e00ff */
[----:B------:R-:W-:-:S07]  /*04d0*/  IMAD.U32 R25, RZ, RZ, UR6 ;  /* 0x00000006ff197e24 */ /* 0x000fce000f8e00ff */
.L_x_5:
[----:B0-----:R-:W-:Y:S02]  /*04e0*/  IMAD.MOV.U32 R10, RZ, RZ, R20 ;  /* 0x000000ffff0a7224 */ /* 0x001fe400078e0014 */
[----:B------:R-:W-:-:S05]  /*04f0*/  IMAD.MOV.U32 R11, RZ, RZ, R17 ;  /* 0x000000ffff0b7224 */ /* 0x000fca00078e0011 */
[----:B------:R-:W2:Y:S01]  /*0500*/  LDG.E R17, desc[UR18][R10.64+-0x20] ;  /* 0xffffe0120a117981 */ /* 0x000ea2000c1e1900 */
[----:B-1----:R-:W-:Y:S02]  /*0510*/  IMAD.MOV.U32 R14, RZ, RZ, R18 ;  /* 0x000000ffff0e7224 */ /* 0x002fe400078e0012 */
[----:B------:R-:W-:-:S05]  /*0520*/  IMAD.MOV.U32 R15, RZ, RZ, R25 ;  /* 0x000000ffff0f7224 */ /* 0x000fca00078e0019 */
[----:B--2---:R0:W-:Y:S04]  /*0530*/  STG.E desc[UR18][R14.64+-0x20], R17 ;  /* 0xffffe0110e007986 */ /* 0x0041e8000c101912 */
[----:B------:R-:W2:Y:S04]  /*0540*/  LDG.E R19, desc[UR18][R10.64+-0x1c] ;  /* 0xffffe4120a137981 */ /* 0x000ea8000c1e1900 */
[----:B--2---:R1:W-:Y:S04]  /*0550*/  STG.E desc[UR18][R14.64+-0x1c], R19 ;  /* 0xffffe4130e007986 */ /* 0x0043e8000c101912 */
[----:B------:R-:W2:Y:S04]  /*0560*/  LDG.E R21, desc[UR18][R10.64+-0x18] ;  /* 0xffffe8120a157981 */ /* 0x000ea8000c1e1900 */
[----:B--2---:R2:W-:Y:S04]  /*0570*/  STG.E desc[UR18][R14.64+-0x18], R21 ;  /* 0xffffe8150e007986 */ /* 0x0045e8000c101912 */
[----:B------:R-:W3:Y:S04]  /*0580*/  LDG.E R23, desc[UR18][R10.64+-0x14] ;  /* 0xffffec120a177981 */ /* 0x000ee8000c1e1900 */
[----:B---3--:R3:W-:Y:S04]  /*0590*/  STG.E desc[UR18][R14.64+-0x14], R23 ;  /* 0xffffec170e007986 */ /* 0x0087e8000c101912 */
[----:B------:R-:W4:Y:S04]  /*05a0*/  LDG.E R25, desc[UR18][R10.64+-0x10] ;  /* 0xfffff0120a197981 */ /* 0x000f28000c1e1900 */
[----:B----4-:R4:W-:Y:S04]  /*05b0*/  STG.E desc[UR18][R14.64+-0x10], R25 ;  /* 0xfffff0190e007986 */ /* 0x0109e8000c101912 */
[----:B------:R-:W5:Y:S04]  /*05c0*/  LDG.E R27, desc[UR18][R10.64+-0xc] ;  /* 0xfffff4120a1b7981 */ /* 0x000f68000c1e1900 */
[----:B-----5:R5:W-:Y:S04]  /*05d0*/  STG.E desc[UR18][R14.64+-0xc], R27 ;  /* 0xfffff41b0e007986 */ /* 0x020be8000c101912 */
[----:B0-----:R-:W2:Y:S04]  /*05e0*/  LDG.E R17, desc[UR18][R10.64+-0x8] ;  /* 0xfffff8120a117981 */ /* 0x001ea8000c1e1900 */
[----:B--2---:R0:W-:Y:S04]  /*05f0*/  STG.E desc[UR18][R14.64+-0x8], R17 ;  /* 0xfffff8110e007986 */ /* 0x0041e8000c101912 */
[----:B-1----:R-:W2:Y:S04]  /*0600*/  LDG.E R19, desc[UR18][R10.64+-0x4] ;  /* 0xfffffc120a137981 */ /* 0x002ea8000c1e1900 */
[----:B--2---:R1:W-:Y:S04]  /*0610*/  STG.E desc[UR18][R14.64+-0x4], R19 ;  /* 0xfffffc130e007986 */ /* 0x0043e8000c101912 */
[----:B------:R-:W2:Y:S04]  /*0620*/  LDG.E R21, desc[UR18][R10.64] ;  /* 0x000000120a157981 */ /* 0x000ea8000c1e1900 */
[----:B--2---:R2:W-:Y:S04]  /*0630*/  STG.E desc[UR18][R14.64], R21 ;  /* 0x000000150e007986 */ /* 0x0045e8000c101912 */
[----:B---3--:R-:W3:Y:S04]  /*0640*/  LDG.E R23, desc[UR18][R10.64+0x4] ;  /* 0x000004120a177981 */ /* 0x008ee8000c1e1900 */
[----:B---3--:R3:W-:Y:S04]  /*0650*/  STG.E desc[UR18][R14.64+0x4], R23 ;  /* 0x000004170e007986 */ /* 0x0087e8000c101912 */
[----:B----4-:R-:W4:Y:S04]  /*0660*/  LDG.E R25, desc[UR18][R10.64+0x8] ;  /* 0x000008120a197981 */ /* 0x010f28000c1e1900 */
[----:B----4-:R-:W-:Y:S04]  /*0670*/  STG.E desc[UR18][R14.64+0x8], R25 ;  /* 0x000008190e007986 */ /* 0x010fe8000c101912 */
[----:B-----5:R-:W4:Y:S04]  /*0680*/  LDG.E R27, desc[UR18][R10.64+0xc] ;  /* 0x00000c120a1b7981 */ /* 0x020f28000c1e1900 */
[----:B----4-:R-:W-:Y:S04]  /*0690*/  STG.E desc[UR18][R14.64+0xc], R27 ;  /* 0x00000c1b0e007986 */ /* 0x010fe8000c101912 */
[----:B0-----:R-:W4:Y:S04]  /*06a0*/  LDG.E R17, desc[UR18][R10.64+0x10] ;  /* 0x000010120a117981 */ /* 0x001f28000c1e1900 */
[----:B----4-:R0:W-:Y:S04]  /*06b0*/  STG.E desc[UR18][R14.64+0x10], R17 ;  /* 0x000010110e007986 */ /* 0x0101e8000c101912 */
[----:B-1----:R-:W4:Y:S04]  /*06c0*/  LDG.E R19, desc[UR18][R10.64+0x14] ;  /* 0x000014120a137981 */ /* 0x002f28000c1e1900 */
[----:B----4-:R1:W-:Y:S04]  /*06d0*/  STG.E desc[UR18][R14.64+0x14], R19 ;  /* 0x000014130e007986 */ /* 0x0103e8000c101912 */
[----:B--2---:R-:W2:Y:S01]  /*06e0*/  LDG.E R21, desc[UR18][R10.64+0x18] ;  /* 0x000018120a157981 */ /* 0x004ea2000c1e1900 */
[----:B------:R-:W-:-:S05]  /*06f0*/  VIADD R16, R16, 0x10 ;  /* 0x0000001010107836 */ /* 0x000fca0000000000 */
[----:B------:R-:W-:Y:S01]  /*0700*/  ISETP.NE.AND P0, PT, R16, RZ, PT ;  /* 0x000000ff1000720c */ /* 0x000fe20003f05270 */
[----:B--2---:R1:W-:Y:S04]  /*0710*/  STG.E desc[UR18][R14.64+0x18], R21 ;  /* 0x000018150e007986 */ /* 0x0043e8000c101912 */
[----:B---3--:R-:W2:Y:S01]  /*0720*/  LDG.E R23, desc[UR18][R10.64+0x1c] ;  /* 0x00001c120a177981 */ /* 0x008ea2000c1e1900 */
[----:B------:R-:W-:Y:S02]  /*0730*/  IADD3 R20, P1, PT, R10, 0x40, RZ ;  /* 0x000000400a147810 */ /* 0x000fe40007f3e0ff */
[----:B------:R-:W-:-:S03]  /*0740*/  IADD3 R18, P2, PT, R14, 0x40, RZ ;  /* 0x000000400e127810 */ /* 0x000fc60007f5e0ff */
[----:B0-----:R-:W-:Y:S02]  /*0750*/  IMAD.X R17, RZ, RZ, R11, P1 ;  /* 0x000000ffff117224 */ /* 0x001fe400008e060b */
[----:B------:R-:W-:Y:S01]  /*0760*/  IMAD.X R25, RZ, RZ, R15, P2 ;  /* 0x000000ffff197224 */ /* 0x000fe200010e060f */
[----:B--2---:R1:W-:Y:S01]  /*0770*/  STG.E desc[UR18][R14.64+0x1c], R23 ;  /* 0x00001c170e007986 */ /* 0x0043e2000c101912 */
[----:B------:R-:W-:Y:S06]  /*0780*/  @P0 BRA `(.L_x_5) ;  /* 0xfffffffc00540947 */ /* 0x000fec000383ffff */
[----:B-1----:R-:W-:-:S07]  /*0790*/  IMAD.MOV.U32 R15, RZ, RZ, R3 ;  /* 0x000000ffff0f7224 */ /* 0x002fce00078e0003 */
.L_x_4:
[----:B------:R-:W-:-:S13]  /*07a0*/  ISETP.NE.AND P0, PT, R5, RZ, PT ;  /* 0x000000ff0500720c */ /* 0x000fda0003f05270 */
[----:B------:R-:W-:Y:S05]  /*07b0*/  @!P0 BRA `(.L_x_6) ;  /* 0x0000000000d48947 */ /* 0x000fea0003800000 */
[----:B------:R-:W-:Y:S02]  /*07c0*/  ISETP.GE.U32.AND P0, PT, R13, 0x7, PT ;  /* 0x000000070d00780c */ /* 0x000fe40003f06070 */
[----:B------:R-:W-:-:S11]  /*07d0*/  ISETP.NE.AND P1, PT, R4, RZ, PT ;  /* 0x000000ff0400720c */ /* 0x000fd60003f25270 */
[----:B------:R-:W-:Y:S05]  /*07e0*/  @!P0 BRA `(.L_x_7) ;  /* 0x0000000000508947 */ /* 0x000fea0003800000 */
[C---:B0-----:R-:W-:Y:S01]  /*07f0*/  IMAD.WIDE.U32 R10, R15.reuse, 0x4, R8 ;  /* 0x000000040f0a7825 */ /* 0x041fe200078e0008 */
[----:B------:R-:W0:Y:S04]  /*0800*/  LDC.64 R16, c[0x0][0x390] ;  /* 0x0000e400ff107b82 */ /* 0x000e280000000a00 */
[----:B------:R-:W2:Y:S01]  /*0810*/  LDG.E R19, desc[UR18][R10.64] ;  /* 0x000000120a137981 */ /* 0x000ea2000c1e1900 */
[----:B0-----:R-:W-:-:S05]  /*0820*/  IMAD.WIDE.U32 R16, R15, 0x4, R16 ;  /* 0x000000040f107825 */ /* 0x001fca00078e0010 */
[----:B--2---:R0:W-:Y:S04]  /*0830*/  STG.E desc[UR18][R16.64], R19 ;  /* 0x0000001310007986 */ /* 0x0041e8000c101912 */
[----:B------:R-:W2:Y:S04]  /*0840*/  LDG.E R21, desc[UR18][R10.64+0x4] ;  /* 0x000004120a157981 */ /* 0x000ea8000c1e1900 */
[----:B--2---:R1:W-:Y:S04]  /*0850*/  STG.E desc[UR18][R16.64+0x4], R21 ;  /* 0x0000041510007986 */ /* 0x0043e8000c101912 */
[----:B------:R-:W2:Y:S04]  /*0860*/  LDG.E R23, desc[UR18][R10.64+0x8] ;  /* 0x000008120a177981 */ /* 0x000ea8000c1e1900 */
[----:B--2---:R2:W-:Y:S04]  /*0870*/  STG.E desc[UR18][R16.64+0x8], R23 ;  /* 0x0000081710007986 */ /* 0x0045e8000c101912 */
[----:B------:R-:W3:Y:S04]  /*0880*/  LDG.E R25, desc[UR18][R10.64+0xc] ;  /* 0x00000c120a197981 */ /* 0x000ee8000c1e1900 */
[----:B---3--:R2:W-:Y:S04]  /*0890*/  STG.E desc[UR18][R16.64+0xc], R25 ;  /* 0x00000c1910007986 */ /* 0x0085e8000c101912 */
[----:B------:R-:W3:Y:S04]  /*08a0*/  LDG.E R27, desc[UR18][R10.64+0x10] ;  /* 0x000010120a1b7981 */ /* 0x000ee8000c1e1900 */
[----:B---3--:R2:W-:Y:S04]  /*08b0*/  STG.E desc[UR18][R16.64+0x10], R27 ;  /* 0x0000101b10007986 */ /* 0x0085e8000c101912 */
[----:B------:R-:W3:Y:S04]  /*08c0*/  LDG.E R29, desc[UR18][R10.64+0x14] ;  /* 0x000014120a1d7981 */ /* 0x000ee8000c1e1900 */
[----:B---3--:R2:W-:Y:S04]  /*08d0*/  STG.E desc[UR18][R16.64+0x14], R29 ;  /* 0x0000141d10007986 */ /* 0x0085e8000c101912 */
[----:B0-----:R-:W3:Y:S04]  /*08e0*/  LDG.E R19, desc[UR18][R10.64+0x18] ;  /* 0x000018120a137981 */ /* 0x001ee8000c1e1900 */
[----:B---3--:R2:W-:Y:S04]  /*08f0*/  STG.E desc[UR18][R16.64+0x18], R19 ;  /* 0x0000181310007986 */ /* 0x0085e8000c101912 */
[----:B-1----:R-:W3:Y:S01]  /*0900*/  LDG.E R21, desc[UR18][R10.64+0x1c] ;  /* 0x00001c120a157981 */ /* 0x002ee2000c1e1900 */
[----:B------:R-:W-:-:S03]  /*0910*/  VIADD R15, R15, 0x8 ;  /* 0x000000080f0f7836 */ /* 0x000fc60000000000 */
[----:B---3--:R2:W-:Y:S04]  /*0920*/  STG.E desc[UR18][R16.64+0x1c], R21 ;  /* 0x00001c1510007986 */ /* 0x0085e8000c101912 */
.L_x_7:
[----:B------:R-:W-:Y:S05]  /*0930*/  @!P1 BRA `(.L_x_6) ;  /* 0x0000000000749947 */ /* 0x000fea0003800000 */
[----:B------:R-:W-:Y:S02]  /*0940*/  ISETP.GE.U32.AND P0, PT, R12, 0x3, PT ;  /* 0x000000030c00780c */ /* 0x000fe40003f06070 */
[----:B------:R-:W-:-:S11]  /*0950*/  ISETP.NE.AND P1, PT, R2, RZ, PT ;  /* 0x000000ff0200720c */ /* 0x000fd60003f25270 */
[----:B------:R-:W-:Y:S05]  /*0960*/  @!P0 BRA `(.L_x_8) ;  /* 0x0000000000308947 */ /* 0x000fea0003800000 */
[C---:B0-----:R-:W-:Y:S01]  /*0970*/  IMAD.WIDE.U32 R10, R15.reuse, 0x4, R8 ;  /* 0x000000040f0a7825 */ /* 0x041fe200078e0008 */
[----:B--2---:R-:W0:Y:S04]  /*0980*/  LDC.64 R16, c[0x0][0x390] ;  /* 0x0000e400ff107b82 */ /* 0x004e280000000a00 */
[----:B------:R-:W2:Y:S01]  /*0990*/  LDG.E R19, desc[UR18][R10.64] ;  /* 0x000000120a137981 */ /* 0x000ea2000c1e1900 */
[----:B0-----:R-:W-:-:S05]  /*09a0*/  IMAD.WIDE.U32 R16, R15, 0x4, R16 ;  /* 0x000000040f107825 */ /* 0x001fca00078e0010 */
[----:B--2---:R1:W-:Y:S04]  /*09b0*/  STG.E desc[UR18][R16.64], R19 ;  /* 0x0000001310007986 */ /* 0x0043e8000c101912 */
[----:B------:R-:W2:Y:S04]  /*09c0*/  LDG.E R21, desc[UR18][R10.64+0x4] ;  /* 0x000004120a157981 */ /* 0x000ea8000c1e1900 */
[----:B--2---:R1:W-:Y:S04]  /*09d0*/  STG.E desc[UR18][R16.64+0x4], R21 ;  /* 0x0000041510007986 */ /* 0x0043e8000c101912 */
[----:B------:R-:W2:Y:S04]  /*09e0*/  LDG.E R23, desc[UR18][R10.64+0x8] ;  /* 0x000008120a177981 */ /* 0x000ea8000c1e1900 */
[----:B--2---:R1:W-:Y:S04]  /*09f0*/  STG.E desc[UR18][R16.64+0x8], R23 ;  /* 0x0000081710007986 */ /* 0x0043e8000c101912 */
[----:B------:R-:W2:Y:S01]  /*0a00*/  LDG.E R25, desc[UR18][R10.64+0xc] ;  /* 0x00000c120a197981 */ /* 0x000ea2000c1e1900 */
[----:B------:R-:W-:-:S03]  /*0a10*/  VIADD R15, R15, 0x4 ;  /* 0x000000040f0f7836 */ /* 0x000fc60000000000 */
[----:B--2---:R1:W-:Y:S04]  /*0a20*/  STG.E desc[UR18][R16.64+0xc], R25 ;  /* 0x00000c1910007986 */ /* 0x0043e8000c101912 */
.L_x_8:
[----:B------:R-:W-:Y:S05]  /*0a30*/  @!P1 BRA `(.L_x_6) ;  /* 0x0000000000349947 */ /* 0x000fea0003800000 */
[C---:B------:R-:W-:Y:S01]  /*0a40*/  IMAD.WIDE.U32 R8, R15.reuse, 0x4, R8 ;  /* 0x000000040f087825 */ /* 0x040fe200078e0008 */
[----:B0-----:R-:W0:Y:S04]  /*0a50*/  LDC.64 R10, c[0x0][0x390] ;  /* 0x0000e400ff0a7b82 */ /* 0x001e280000000a00 */
[----:B-12---:R-:W2:Y:S01]  /*0a60*/  LDG.E R17, desc[UR18][R8.64] ;  /* 0x0000001208117981 */ /* 0x006ea2000c1e1900 */
[----:B------:R-:W-:Y:S01]  /*0a70*/  ISETP.NE.AND P0, PT, R2, 0x1, PT ;  /* 0x000000010200780c */ /* 0x000fe20003f05270 */
[----:B0-----:R-:W-:-:S05]  /*0a80*/  IMAD.WIDE.U32 R10, R15, 0x4, R10 ;  /* 0x000000040f0a7825 */ /* 0x001fca00078e000a */
[----:B--2---:R3:W-:Y:S07]  /*0a90*/  STG.E desc[UR18][R10.64], R17 ;  /* 0x000000110a007986 */ /* 0x0047ee000c101912 */
[----:B------:R-:W-:Y:S05]  /*0aa0*/  @!P0 BRA `(.L_x_6) ;  /* 0x0000000000188947 */ /* 0x000fea0003800000 */
[----:B------:R-:W2:Y:S01]  /*0ab0*/  LDG.E R15, desc[UR18][R8.64+0x4] ;  /* 0x00000412080f7981 */ /* 0x000ea2000c1e1900 */
[----:B------:R-:W-:-:S03]  /*0ac0*/  ISETP.NE.AND P0, PT, R2, 0x2, PT ;  /* 0x000000020200780c */ /* 0x000fc60003f05270 */
[----:B--2---:R4:W-:Y:S10]  /*0ad0*/  STG.E desc[UR18][R10.64+0x4], R15 ;  /* 0x0000040f0a007986 */ /* 0x0049f4000c101912 */
[----:B------:R-:W-:Y:S05]  /*0ae0*/  @!P0 BRA `(.L_x_6) ;  /* 0x0000000000088947 */ /* 0x000fea0003800000 */
[----:B------:R-:W2:Y:S04]  /*0af0*/  LDG.E R9, desc[UR18][R8.64+0x8] ;  /* 0x0000081208097981 */ /* 0x000ea8000c1e1900 */
[----:B--2---:R0:W-:Y:S02]  /*0b00*/  STG.E desc[UR18][R10.64+0x8], R9 ;  /* 0x000008090a007986 */ /* 0x0041e4000c101912 */
.L_x_6:
[----:B------:R-:W-:-:S07]  /*0b10*/  IMAD.MOV.U32 R14, RZ, RZ, RZ ;  /* 0x000000ffff0e7224 */ /* 0x000fce00078e00ff */
.L_x_14:
[----:B------:R-:W-:Y:S01]  /*0b20*/  ISETP.GE.U32.AND P0, PT, R7, 0xf, PT ;  /* 0x0000000f0700780c */ /* 0x000fe20003f06070 */
[----:B0--34-:R-:W-:Y:S02]  /*0b30*/  IMAD.MOV.U32 R10, RZ, RZ, RZ ;  /* 0x000000ffff0a7224 */ /* 0x019fe400078e00ff */
[----:B------:R-:W-:-:S10]  /*0b40*/  IMAD.MOV.U32 R18, RZ, RZ, RZ ;  /* 0x000000ffff127224 */ /* 0x000fd400078e00ff */
[----:B------:R-:W-:Y:S05]  /*0b50*/  @!P0 BRA `(.L_x_9) ;  /* 0x00000004008c8947 */ /* 0x000fea0003800000 */
[----:B------:R-:W0:Y:S01]  /*0b60*/  LDC R15, c[0x0][0x3c8] ;  /* 0x0000f200ff0f7b82 */ /* 0x000e220000000800 */
[----:B-12---:R-:W-:Y:S02]  /*0b70*/  IMAD.MOV.U32 R16, RZ, RZ, RZ ;  /* 0x000000ffff107224 */ /* 0x006fe400078e00ff */
[----:B------:R-:W-:-:S05]  /*0b80*/  IMAD.MOV.U32 R18, RZ, RZ, RZ ;  /* 0x000000ffff127224 */ /* 0x000fca00078e00ff */
[----:B------:R-:W1:Y:S02]  /*0b90*/  LDC.64 R8, c[0x0][0x390] ;  /* 0x0000e400ff087b82 */ /* 0x000e640000000a00 */
.L_x_10:
[----:B-1----:R-:W-:-:S05]  /*0ba0*/  IMAD.WIDE.U32 R10, R16, 0x4, R8 ;  /* 0x00000004100a7825 */ /* 0x002fca00078e0008 */
[----:B------:R-:W2:Y:S04]  /*0bb0*/  LDG.E R17, desc[UR18][R10.64] ;  /* 0x000000120a117981 */ /* 0x000ea8000c1e1900 */
[----:B------:R-:W3:Y:S04]  /*0bc0*/  LDG.E R29, desc[UR18][R10.64+0x4] ;  /* 0x000004120a1d7981 */ /* 0x000ee8000c1e1900 */
[----:B------:R-:W4:Y:S04]  /*0bd0*/  LDG.E R19, desc[UR18][R10.64+0x8] ;  /* 0x000008120a137981 */ /* 0x000f28000c1e1900 */
[----:B------:R-:W5:Y:S01]  /*0be0*/  LDG.E R25, desc[UR18][R10.64+0xc] ;  /* 0x00000c120a197981 */ /* 0x000f62000c1e1900 */
[----:B------:R-:W-:-:S03]  /*0bf0*/  LOP3.LUT R20, RZ, R16, RZ, 0x33, !PT ;  /* 0x00000010ff147212 */ /* 0x000fc600078e33ff */
[----:B------:R-:W5:Y:S02]  /*0c00*/  LDG.E R23, desc[UR18][R10.64+0x14] ;  /* 0x000014120a177981 */ /* 0x000f64000c1e1900 */
[----:B0-----:R-:W-:Y:S02]  /*0c10*/  IMAD.IADD R27, R20, 0x1, R15 ;  /* 0x00000001141b7824 */ /* 0x001fe400078e020f */
[----:B------:R-:W5:Y:S01]  /*0c20*/  LDG.E R21, desc[UR18][R10.64+0x10] ;  /* 0x000010120a157981 */ /* 0x000f62000c1e1900 */
[----:B--2---:R-:W-:-:S04]  /*0c30*/  SHF.R.U32.HI R17, RZ, R14, R17 ;  /* 0x0000000eff117219 */ /* 0x004fc80000011611 */
[----:B------:R-:W-:Y:S01]  /*0c40*/  LOP3.LUT R20, R17, 0x1, RZ, 0xc0, !PT ;  /* 0x0000000111147812 */ /* 0x000fe200078ec0ff */
[----:B------:R-:W-:Y:S01]  /*0c50*/  IMAD.IADD R17, R15, 0x1, -R16 ;  /* 0x000000010f117824 */ /* 0x000fe200078e0a10 */
[----:B---3--:R-:W-:-:S03]  /*0c60*/  SHF.R.U32.HI R29, RZ, R14, R29 ;  /* 0x0000000eff1d7219 */ /* 0x008fc6000001161d */
[----:B------:R-:W-:Y:S01]  /*0c70*/  VIADD R22, R17, 0xfffffffe ;  /* 0xfffffffe11167836 */ /* 0x000fe20000000000 */
[----:B------:R-:W-:Y:S02]  /*0c80*/  LOP3.LUT R29, R29, 0x1, RZ, 0xc0, !PT ;  /* 0x000000011d1d7812 */ /* 0x000fe400078ec0ff */
[----:B------:R-:W-:Y:S02]  /*0c90*/  SHF.L.U32 R20, R20, R27, RZ ;  /* 0x0000001b14147219 */ /* 0x000fe400000006ff */
[----:B------:R-:W-:Y:S01]  /*0ca0*/  SHF.L.U32 R22, R29, R22, RZ ;  /* 0x000000161d167219 */ /* 0x000fe200000006ff */
[----:B------:R-:W2:Y:S04]  /*0cb0*/  LDG.E R27, desc[UR18][R10.64+0x18] ;  /* 0x000018120a1b7981 */ /* 0x000ea8000c1e1900 */
[----:B------:R-:W3:Y:S01]  /*0cc0*/  LDG.E R29, desc[UR18][R10.64+0x1c] ;  /* 0x00001c120a1d7981 */ /* 0x000ee2000c1e1900 */
[----:B----4-:R-:W-:-:S02]  /*0cd0*/  SHF.R.U32.HI R19, RZ, R14, R19 ;  /* 0x0000000eff137219 */ /* 0x010fc40000011613 */
[----:B-----5:R-:W-:Y:S02]  /*0ce0*/  SHF.R.U32.HI R25, RZ, R14, R25 ;  /* 0x0000000eff197219 */ /* 0x020fe40000011619 */
[----:B------:R-:W-:Y:S01]  /*0cf0*/  LOP3.LUT R18, R22, R20, R18, 0xfe, !PT ;  /* 0x0000001416127212 */ /* 0x000fe200078efe12 */
[----:B------:R-:W-:Y:S01]  /*0d00*/  VIADD R20, R17, 0xfffffffd ;  /* 0xfffffffd11147836 */ /* 0x000fe20000000000 */
[----:B------:R-:W-:Y:S01]  /*0d10*/  LOP3.LUT R19, R19, 0x1, RZ, 0xc0, !PT ;  /* 0x0000000113137812 */ /* 0x000fe200078ec0ff */
[----:B------:R-:W-:Y:S01]  /*0d20*/  VIADD R22, R17, 0xfffffffc ;  /* 0xfffffffc11167836 */ /* 0x000fe20000000000 */
[----:B------:R-:W-:Y:S02]  /*0d30*/  LOP3.LUT R25, R25, 0x1, RZ, 0xc0, !PT ;  /* 0x0000000119197812 */ /* 0x000fe400078ec0ff */
[----:B------:R-:W-:Y:S02]  /*0d40*/  SHF.L.U32 R19, R19, R20, RZ ;  /* 0x0000001413137219 */ /* 0x000fe400000006ff */
[----:B------:R-:W-:-:S02]  /*0d50*/  SHF.L.U32 R22, R25, R22, RZ ;  /* 0x0000001619167219 */ /* 0x000fc400000006ff */
[-C--:B------:R-:W-:Y:S02]  /*0d60*/  SHF.R.U32.HI R23, RZ, R14.reuse, R23 ;  /* 0x0000000eff177219 */ /* 0x080fe40000011617 */
[----:B------:R-:W-:Y:S02]  /*0d70*/  SHF.R.U32.HI R20, RZ, R14, R21 ;  /* 0x0000000eff147219 */ /* 0x000fe40000011615 */
[----:B------:R-:W-:Y:S01]  /*0d80*/  LOP3.LUT R18, R22, R19, R18, 0xfe, !PT ;  /* 0x0000001316127212 */ /* 0x000fe200078efe12 */
[----:B------:R-:W-:Y:S01]  /*0d90*/  VIADD R25, R17, 0xfffffffa ;  /* 0xfffffffa11197836 */ /* 0x000fe20000000000 */
[----:B------:R-:W4:Y:S01]  /*0da0*/  LDG.E R19, desc[UR18][R10.64+0x20] ;  /* 0x000020120a137981 */ /* 0x000f22000c1e1900 */
[----:B------:R-:W-:Y:S01]  /*0db0*/  LOP3.LUT R22, R23, 0x1, RZ, 0xc0, !PT ;  /* 0x0000000117167812 */ /* 0x000fe200078ec0ff */
[----:B------:R-:W-:Y:S01]  /*0dc0*/  VIADD R23, R17, 0xfffffffb ;  /* 0xfffffffb11177836 */ /* 0x000fe20000000000 */
[----:B------:R-:W-:Y:S01]  /*0dd0*/  LOP3.LUT R20, R20, 0x1, RZ, 0xc0, !PT ;  /* 0x0000000114147812 */ /* 0x000fe200078ec0ff */
[----:B------:R-:W5:Y:S01]  /*0de0*/  LDG.E R21, desc[UR18][R10.64+0x24] ;  /* 0x000024120a157981 */ /* 0x000f62000c1e1900 */
[----:B------:R-:W-:-:S02]  /*0df0*/  SHF.L.U32 R22, R22, R25, RZ ;  /* 0x0000001916167219 */ /* 0x000fc400000006ff */
[----:B------:R-:W-:Y:S01]  /*0e00*/  SHF.L.U32 R23, R20, R23, RZ ;  /* 0x0000001714177219 */ /* 0x000fe200000006ff */
[C---:B------:R-:W-:Y:S01]  /*0e10*/  VIADD R20, R17.reuse, 0xfffffff9 ;  /* 0xfffffff911147836 */ /* 0x040fe20000000000 */
[----:B------:R-:W5:Y:S02]  /*0e20*/  LDG.E R25, desc[UR18][R10.64+0x28] ;  /* 0x000028120a197981 */ /* 0x000f64000c1e1900 */
[----:B------:R-:W-:Y:S01]  /*0e30*/  LOP3.LUT R18, R22, R23, R18, 0xfe, !PT ;  /* 0x0000001716127212 */ /* 0x000fe200078efe12 */
[----:B------:R-:W-:Y:S01]  /*0e40*/  VIADD R22, R17, 0xfffffff8 ;  /* 0xfffffff811167836 */ /* 0x000fe20000000000 */
[----:B------:R-:W5:Y:S01]  /*0e50*/  LDG.E R23, desc[UR18][R10.64+0x2c] ;  /* 0x00002c120a177981 */ /* 0x000f62000c1e1900 */
[-C--:B--2---:R-:W-:Y:S02]  /*0e60*/  SHF.R.U32.HI R27, RZ, R14.reuse, R27 ;  /* 0x0000000eff1b7219 */ /* 0x084fe4000001161b */
[----:B---3--:R-:W-:Y:S02]  /*0e70*/  SHF.R.U32.HI R29, RZ, R14, R29 ;  /* 0x0000000eff1d7219 */ /* 0x008fe4000001161d */
[----:B------:R-:W-:-:S02]  /*0e80*/  LOP3.LUT R27, R27, 0x1, RZ, 0xc0, !PT ;  /* 0x000000011b1b7812 */ /* 0x000fc400078ec0ff */
[----:B------:R-:W-:Y:S02]  /*0e90*/  LOP3.LUT R29, R29, 0x1, RZ, 0xc0, !PT ;  /* 0x000000011d1d7812 */ /* 0x000fe400078ec0ff */
[----:B------:R-:W-:Y:S02]  /*0ea0*/  SHF.L.U32 R20, R27, R20, RZ ;  /* 0x000000141b147219 */ /* 0x000fe400000006ff */
[----:B------:R-:W-:Y:S01]  /*0eb0*/  SHF.L.U32 R22, R29, R22, RZ ;  /* 0x000000161d167219 */ /* 0x000fe200000006ff */
[----:B------:R-:W2:Y:S04]  /*0ec0*/  LDG.E R27, desc[UR18][R10.64+0x30] ;  /* 0x000030120a1b7981 */ /* 0x000ea8000c1e1900 */
[----:B------:R-:W3:Y:S01]  /*0ed0*/  LDG.E R29, desc[UR18][R10.64+0x34] ;  /* 0x000034120a1d7981 */ /* 0x000ee2000c1e1900 */
[----:B------:R-:W-:-:S03]  /*0ee0*/  LOP3.LUT R22, R22, R20, R18, 0xfe, !PT ;  /* 0x0000001416167212 */ /* 0x000fc600078efe12 */
[----:B------:R-:W3:Y:S04]  /*0ef0*/  LDG.E R18, desc[UR18][R10.64+0x38] ;  /* 0x000038120a127981 */ /* 0x000ee8000c1e1900 */
[----:B------:R0:W3:Y:S01]  /*0f00*/  LDG.E R20, desc[UR18][R10.64+0x3c] ;  /* 0x00003c120a147981 */ /* 0x0000e2000c1e1900 */
[----:B----4-:R-:W-:Y:S01]  /*0f10*/  SHF.R.U32.HI R19, RZ, R14, R19 ;  /* 0x0000000eff137219 */ /* 0x010fe20000011613 */
[----:B------:R-:W-:-:S03]  /*0f20*/  VIADD R24, R17, 0xfffffff7 ;  /* 0xfffffff711187836 */ /* 0x000fc60000000000 */
[----:B------:R-:W-:Y:S02]  /*0f30*/  LOP3.LUT R19, R19, 0x1, RZ, 0xc0, !PT ;  /* 0x0000000113137812 */ /* 0x000fe400078ec0ff */
[----:B-----5:R-:W-:Y:S02]  /*0f40*/  SHF.R.U32.HI R21, RZ, R14, R21 ;  /* 0x0000000eff157219 */ /* 0x020fe40000011615 */
[----:B------:R-:W-:Y:S01]  /*0f50*/  SHF.L.U32 R19, R19, R24, RZ ;  /* 0x0000001813137219 */ /* 0x000fe200000006ff */
[----:B------:R-:W-:Y:S01]  /*0f60*/  VIADD R24, R17, 0xfffffff6 ;  /* 0xfffffff611187836 */ /* 0x000fe20000000000 */
[----:B------:R-:W-:Y:S02]  /*0f70*/  LOP3.LUT R21, R21, 0x1, RZ, 0xc0, !PT ;  /* 0x0000000115157812 */ /* 0x000fe400078ec0ff */
[-C--:B------:R-:W-:Y:S02]  /*0f80*/  SHF.R.U32.HI R25, RZ, R14.reuse, R25 ;  /* 0x0000000eff197219 */ /* 0x080fe40000011619 */
[----:B------:R-:W-:Y:S01]  /*0f90*/  SHF.R.U32.HI R23, RZ, R14, R23 ;  /* 0x0000000eff177219 */ /* 0x000fe20000011617 */
[----:B------:R-:W-:Y:S01]  /*0fa0*/  VIADD R16, R16, 0x10 ;  /* 0x0000001010107836 */ /* 0x000fe20000000000 */
[----:B------:R-:W-:Y:S01]  /*0fb0*/  SHF.L.U32 R21, R21, R24, RZ ;  /* 0x0000001815157219 */ /* 0x000fe200000006ff */
[----:B0-----:R-:W-:Y:S01]  /*0fc0*/  VIADD R10, R17, 0xfffffff5 ;  /* 0xfffffff5110a7836 */ /* 0x001fe20000000000 */
[----:B------:R-:W-:Y:S01]  /*0fd0*/  LOP3.LUT R11, R25, 0x1, RZ, 0xc0, !PT ;  /* 0x00000001190b7812 */ /* 0x000fe200078ec0ff */
[----:B------:R-:W-:Y:S01]  /*0fe0*/  VIADD R24, R17, 0xfffffff4 ;  /* 0xfffffff411187836 */ /* 0x000fe20000000000 */
[----:B------:R-:W-:-:S02]  /*0ff0*/  LOP3.LUT R23, R23, 0x1, RZ, 0xc0, !PT ;  /* 0x0000000117177812 */ /* 0x000fc400078ec0ff */
[----:B------:R-:W-:Y:S02]  /*1000*/  ISETP.NE.AND P0, PT, R16, R3, PT ;  /* 0x000000031000720c */ /* 0x000fe40003f05270 */
[----:B------:R-:W-:Y:S01]  /*1010*/  SHF.L.U32 R11, R11, R10, RZ ;  /* 0x0000000a0b0b7219 */ /* 0x000fe200000006ff */
[----:B------:R-:W-:Y:S01]  /*1020*/  VIADD R10, R17, 0xfffffff3 ;  /* 0xfffffff3110a7836 */ /* 0x000fe20000000000 */
[----:B------:R-:W-:Y:S01]  /*1030*/  SHF.L.U32 R23, R23, R24, RZ ;  /* 0x0000001817177219 */ /* 0x000fe200000006ff */
[----:B------:R-:W-:Y:S01]  /*1040*/  VIADD R24, R17, 0xfffffff2 ;  /* 0xfffffff211187836 */ /* 0x000fe20000000000 */
[----:B------:R-:W-:Y:S01]  /*1050*/  LOP3.LUT R22, R21, R19, R22, 0xfe, !PT ;  /* 0x0000001315167212 */ /* 0x000fe200078efe16 */
[C---:B------:R-:W-:Y:S02]  /*1060*/  VIADD R19, R17.reuse, 0xfffffff1 ;  /* 0xfffffff111137836 */ /* 0x040fe40000000000 */
[----:B------:R-:W-:Y:S01]  /*1070*/  VIADD R17, R17, 0xfffffff0 ;  /* 0xfffffff011117836 */ /* 0x000fe20000000000 */
[----:B------:R-:W-:-:S02]  /*1080*/  LOP3.LUT R11, R23, R11, R22, 0xfe, !PT ;  /* 0x0000000b170b7212 */ /* 0x000fc400078efe16 */
[-C--:B--2---:R-:W-:Y:S02]  /*1090*/  SHF.R.U32.HI R27, RZ, R14.reuse, R27 ;  /* 0x0000000eff1b7219 */ /* 0x084fe4000001161b */
[-C--:B---3--:R-:W-:Y:S02]  /*10a0*/  SHF.R.U32.HI R29, RZ, R14.reuse, R29 ;  /* 0x0000000eff1d7219 */ /* 0x088fe4000001161d */
[----:B------:R-:W-:Y:S02]  /*10b0*/  LOP3.LUT R27, R27, 0x1, RZ, 0xc0, !PT ;  /* 0x000000011b1b7812 */ /* 0x000fe400078ec0ff */
[----:B------:R-:W-:Y:S02]  /*10c0*/  LOP3.LUT R29, R29, 0x1, RZ, 0xc0, !PT ;  /* 0x000000011d1d7812 */ /* 0x000fe400078ec0ff */
[-C--:B------:R-:W-:Y:S02]  /*10d0*/  SHF.R.U32.HI R18, RZ, R14.reuse, R18 ;  /* 0x0000000eff127219 */ /* 0x080fe40000011612 */
[----:B------:R-:W-:-:S02]  /*10e0*/  SHF.R.U32.HI R20, RZ, R14, R20 ;  /* 0x0000000eff147219 */ /* 0x000fc40000011614 */
[----:B------:R-:W-:Y:S02]  /*10f0*/  SHF.L.U32 R10, R27, R10, RZ ;  /* 0x0000000a1b0a7219 */ /* 0x000fe400000006ff */
[----:B------:R-:W-:Y:S02]  /*1100*/  SHF.L.U32 R24, R29, R24, RZ ;  /* 0x000000181d187219 */ /* 0x000fe400000006ff */
[----:B------:R-:W-:Y:S02]  /*1110*/  LOP3.LUT R18, R18, 0x1, RZ, 0xc0, !PT ;  /* 0x0000000112127812 */ /* 0x000fe400078ec0ff */
[----:B------:R-:W-:Y:S02]  /*1120*/  LOP3.LUT R20, R20, 0x1, RZ, 0xc0, !PT ;  /* 0x0000000114147812 */ /* 0x000fe400078ec0ff */
[----:B------:R-:W-:Y:S02]  /*1130*/  LOP3.LUT R10, R24, R10, R11, 0xfe, !PT ;  /* 0x0000000a180a7212 */ /* 0x000fe400078efe0b */
[----:B------:R-:W-:-:S02]  /*1140*/  SHF.L.U32 R19, R18, R19, RZ ;  /* 0x0000001312137219 */ /* 0x000fc400000006ff */
[----:B------:R-:W-:-:S04]  /*1150*/  SHF.L.U32 R17, R20, R17, RZ ;  /* 0x0000001114117219 */ /* 0x000fc800000006ff */
[----:B------:R-:W-:Y:S01]  /*1160*/  LOP3.LUT R18, R17, R19, R10, 0xfe, !PT ;  /* 0x0000001311127212 */ /* 0x000fe200078efe0a */
[----:B------:R-:W-:Y:S06]  /*1170*/  @P0 BRA `(.L_x_10) ;  /* 0xfffffff800880947 */ /* 0x000fec000383ffff */
[----:B------:R-:W-:-:S07]  /*1180*/  IMAD.MOV.U32 R10, RZ, RZ, R3 ;  /* 0x000000ffff0a7224 */ /* 0x000fce00078e0003 */
.L_x_9:
[----:B------:R-:W-:-:S13]  /*1190*/  ISETP.NE.AND P0, PT, R5, RZ, PT ;  /* 0x000000ff0500720c */ /* 0x000fda0003f05270 */
[----:B------:R-:W-:Y:S05]  /*11a0*/  @!P0 BRA `(.L_x_11) ;  /* 0x0000000400c08947 */ /* 0x000fea0003800000 */
[----:B------:R-:W-:Y:S02]  /*11b0*/  ISETP.GE.U32.AND P0, PT, R13, 0x7, PT ;  /* 0x000000070d00780c */ /* 0x000fe40003f06070 */
[----:B------:R-:W-:-:S11]  /*11c0*/  ISETP.NE.AND P1, PT, R4, RZ, PT ;  /* 0x000000ff0400720c */ /* 0x000fd60003f25270 */
[----:B------:R-:W-:Y:S05]  /*11d0*/  @!P0 BRA `(.L_x_12) ;  /* 0x0000000000c88947 */ /* 0x000fea0003800000 */
[----:B------:R-:W0:Y:S08]  /*11e0*/  LDC.64 R8, c[0x0][0x390] ;  /* 0x0000e400ff087b82 */ /* 0x000e300000000a00 */
[----:B--2---:R-:W2:Y:S01]  /*11f0*/  LDC R29, c[0x0][0x3c8] ;  /* 0x0000f200ff1d7b82 */ /* 0x004ea20000000800 */
[----:B0-----:R-:W-:-:S05]  /*1200*/  IMAD.WIDE.U32 R8, R10, 0x4, R8 ;  /* 0x000000040a087825 */ /* 0x001fca00078e0008 */
[----:B-1----:R-:W3:Y:S04]  /*1210*/  LDG.E R25, desc[UR18][R8.64+0x4] ;  /* 0x0000041208197981 */ /* 0x002ee8000c1e1900 */
[----:B------:R-:W4:Y:S04]  /*1220*/  LDG.E R23, desc[UR18][R8.64] ;  /* 0x0000001208177981 */ /* 0x000f28000c1e1900 */
[----:B------:R-:W5:Y:S04]  /*1230*/  LDG.E R27, desc[UR18][R8.64+0x8] ;  /* 0x00000812081b7981 */ /* 0x000f68000c1e1900 */
[----:B------:R-:W5:Y:S04]  /*1240*/  LDG.E R19, desc[UR18][R8.64+0xc] ;  /* 0x00000c1208137981 */ /* 0x000f68000c1e1900 */
[----:B------:R-:W5:Y:S04]  /*1250*/  LDG.E R11, desc[UR18][R8.64+0x10] ;  /* 0x00001012080b7981 */ /* 0x000f68000c1e1900 */
[----:B------:R-:W5:Y:S04]  /*1260*/  LDG.E R17, desc[UR18][R8.64+0x14] ;  /* 0x0000141208117981 */ /* 0x000f68000c1e1900 */
[----:B------:R-:W5:Y:S04]  /*1270*/  LDG.E R15, desc[UR18][R8.64+0x18] ;  /* 0x00001812080f7981 */ /* 0x000f68000c1e1900 */
[----:B------:R0:W5:Y:S01]  /*1280*/  LDG.E R21, desc[UR18][R8.64+0x1c] ;  /* 0x00001c1208157981 */ /* 0x000162000c1e1900 */
[----:B--2---:R-:W-:Y:S01]  /*1290*/  IMAD.IADD R16, R29, 0x1, -R10 ;  /* 0x000000011d107824 */ /* 0x004fe200078e0a0a */
[----:B------:R-:W-:-:S03]  /*12a0*/  LOP3.LUT R22, RZ, R10, RZ, 0x33, !PT ;  /* 0x0000000aff167212 */ /* 0x000fc600078e33ff */
[----:B------:R-:W-:Y:S02]  /*12b0*/  VIADD R20, R16, 0xfffffffe ;  /* 0xfffffffe10147836 */ /* 0x000fe40000000000 */
[----:B------:R-:W-:Y:S02]  /*12c0*/  IMAD.IADD R22, R22, 0x1, R29 ;  /* 0x0000000116167824 */ /* 0x000fe400078e021d */
[C---:B------:R-:W-:Y:S02]  /*12d0*/  VIADD R24, R16.reuse, 0xfffffffd ;  /* 0xfffffffd10187836 */ /* 0x040fe40000000000 */
[----:B0-----:R-:W-:Y:S02]  /*12e0*/  VIADD R8, R16, 0xfffffffc ;  /* 0xfffffffc10087836 */ /* 0x001fe40000000000 */
[----:B------:R-:W-:Y:S01]  /*12f0*/  VIADD R10, R10, 0x8 ;  /* 0x000000080a0a7836 */ /* 0x000fe20000000000 */
[-C--:B---3--:R-:W-:Y:S02]  /*1300*/  SHF.R.U32.HI R25, RZ, R14.reuse, R25 ;  /* 0x0000000eff197219 */ /* 0x088fe40000011619 */
[----:B----4-:R-:W-:-:S02]  /*1310*/  SHF.R.U32.HI R23, RZ, R14, R23 ;  /* 0x0000000eff177219 */ /* 0x010fc40000011617 */
[----:B------:R-:W-:Y:S02]  /*1320*/  LOP3.LUT R25, R25, 0x1, RZ, 0xc0, !PT ;  /* 0x0000000119197812 */ /* 0x000fe400078ec0ff */
[-C--:B-----5:R-:W-:Y:S02]  /*1330*/  SHF.R.U32.HI R27, RZ, R14.reuse, R27 ;  /* 0x0000000eff1b7219 */ /* 0x0a0fe4000001161b */
[----:B------:R-:W-:Y:S02]  /*1340*/  LOP3.LUT R23, R23, 0x1, RZ, 0xc0, !PT ;  /* 0x0000000117177812 */ /* 0x000fe400078ec0ff */
[-C--:B------:R-:W-:Y:S02]  /*1350*/  SHF.R.U32.HI R19, RZ, R14.reuse, R19 ;  /* 0x0000000eff137219 */ /* 0x080fe40000011613 */
[----:B------:R-:W-:Y:S02]  /*1360*/  LOP3.LUT R27, R27, 0x1, RZ, 0xc0, !PT ;  /* 0x000000011b1b7812 */ /* 0x000fe400078ec0ff */
[----:B------:R-:W-:-:S02]  /*1370*/  SHF.R.U32.HI R11, RZ, R14, R11 ;  /* 0x0000000eff0b7219 */ /* 0x000fc4000001160b */
[----:B------:R-:W-:Y:S01]  /*1380*/  SHF.L.U32 R25, R25, R20, RZ ;  /* 0x0000001419197219 */ /* 0x000fe200000006ff */
[----:B------:R-:W-:Y:S01]  /*1390*/  VIADD R20, R16, 0xfffffffb ;  /* 0xfffffffb10147836 */ /* 0x000fe20000000000 */
[----:B------:R-:W-:Y:S02]  /*13a0*/  LOP3.LUT R19, R19, 0x1, RZ, 0xc0, !PT ;  /* 0x0000000113137812 */ /* 0x000fe400078ec0ff */
[----:B------:R-:W-:Y:S02]  /*13b0*/  LOP3.LUT R11, R11, 0x1, RZ, 0xc0, !PT ;  /* 0x000000010b0b7812 */ /* 0x000fe400078ec0ff */
[----:B------:R-:W-:Y:S02]  /*13c0*/  SHF.L.U32 R22, R23, R22, RZ ;  /* 0x0000001617167219 */ /* 0x000fe400000006ff */
[----:B------:R-:W-:Y:S02]  /*13d0*/  SHF.L.U32 R24, R27, R24, RZ ;  /* 0x000000181b187219 */ /* 0x000fe400000006ff */
[----:B------:R-:W-:-:S02]  /*13e0*/  SHF.R.U32.HI R17, RZ, R14, R17 ;  /* 0x0000000eff117219 */ /* 0x000fc40000011611 */
[----:B------:R-:W-:Y:S02]  /*13f0*/  SHF.R.U32.HI R15, RZ, R14, R15 ;  /* 0x0000000eff0f7219 */ /* 0x000fe4000001160f */
[----:B------:R-:W-:Y:S01]  /*1400*/  SHF.L.U32 R19, R19, R8, RZ ;  /* 0x0000000813137219 */ /* 0x000fe200000006ff */
[C---:B------:R-:W-:Y:S01]  /*1410*/  VIADD R8, R16.reuse, 0xfffffffa ;  /* 0xfffffffa10087836 */ /* 0x040fe20000000000 */
[----:B------:R-:W-:Y:S01]  /*1420*/  SHF.L.U32 R11, R11, R20, RZ ;  /* 0x000000140b0b7219 */ /* 0x000fe200000006ff */
[----:B------:R-:W-:Y:S01]  /*1430*/  VIADD R20, R16, 0xfffffff9 ;  /* 0xfffffff910147836 */ /* 0x000fe20000000000 */
[----:B------:R-:W-:Y:S02]  /*1440*/  LOP3.LUT R22, R24, R22, R25, 0xfe, !PT ;  /* 0x0000001618167212 */ /* 0x000fe400078efe19 */
[----:B------:R-:W-:Y:S02]  /*1450*/  LOP3.LUT R17, R17, 0x1, RZ, 0xc0, !PT ;  /* 0x0000000111117812 */ /* 0x000fe400078ec0ff */
[----:B------:R-:W-:-:S02]  /*1460*/  SHF.R.U32.HI R21, RZ, R14, R21 ;  /* 0x0000000eff157219 */ /* 0x000fc40000011615 */
[----:B------:R-:W-:Y:S01]  /*1470*/  LOP3.LUT R15, R15, 0x1, RZ, 0xc0, !PT ;  /* 0x000000010f0f7812 */ /* 0x000fe200078ec0ff */
[----:B------:R-:W-:Y:S01]  /*1480*/  VIADD R16, R16, 0xfffffff8 ;  /* 0xfffffff810107836 */ /* 0x000fe20000000000 */
[----:B------:R-:W-:Y:S02]  /*1490*/  LOP3.LUT R11, R11, R22, R19, 0xfe, !PT ;  /* 0x000000160b0b7212 */ /* 0x000fe400078efe13 */
[----:B------:R-:W-:Y:S02]  /*14a0*/  SHF.L.U32 R8, R17, R8, RZ ;  /* 0x0000000811087219 */ /* 0x000fe400000006ff */
[----:B------:R-:W-:Y:S02]  /*14b0*/  LOP3.LUT R21, R21, 0x1, RZ, 0xc0, !PT ;  /* 0x0000000115157812 */ /* 0x000fe400078ec0ff */
[----:B------:R-:W-:Y:S02]  /*14c0*/  SHF.L.U32 R15, R15, R20, RZ ;  /* 0x000000140f0f7219 */ /* 0x000fe400000006ff */
[----:B------:R-:W-:-:S02]  /*14d0*/  SHF.L.U32 R16, R21, R16, RZ ;  /* 0x0000001015107219 */ /* 0x000fc400000006ff */
[----:B------:R-:W-:-:S04]  /*14e0*/  LOP3.LUT R11, R15, R11, R8, 0xfe, !PT ;  /* 0x0000000b0f0b7212 */ /* 0x000fc800078efe08 */
[----:B------:R-:W-:-:S07]  /*14f0*/  LOP3.LUT R18, R18, R11, R16, 0xfe, !PT ;  /* 0x0000000b12127212 */ /* 0x000fce00078efe10 */
.L_x_12:
[----:B------:R-:W-:Y:S05]  /*1500*/  @!P1 BRA `(.L_x_11) ;  /* 0x0000000000e89947 */ /* 0x000fea0003800000 */
[----:B------:R-:W-:Y:S02]  /*1510*/  ISETP.GE.U32.AND P0, PT, R12, 0x3, PT ;  /* 0x000000030c00780c */ /* 0x000fe40003f06070 */
[----:B------:R-:W-:-:S11]  /*1520*/  ISETP.NE.AND P1, PT, R2, RZ, PT ;  /* 0x000000ff0200720c */ /* 0x000fd60003f25270 */
[----:B------:R-:W-:Y:S05]  /*1530*/  @!P0 BRA `(.L_x_13) ;  /* 0x0000000000708947 */ /* 0x000fea0003800000 */
[----:B------:R-:W0:Y:S08]  /*1540*/  LDC.64 R8, c[0x0][0x390] ;  /* 0x0000e400ff087b82 */ /* 0x000e300000000a00 */
[----:B-12---:R-:W1:Y:S01]  /*1550*/  LDC R16, c[0x0][0x3c8] ;  /* 0x0000f200ff107b82 */ /* 0x006e620000000800 */
[----:B0-----:R-:W-:-:S05]  /*1560*/  IMAD.WIDE.U32 R8, R10, 0x4, R8 ;  /* 0x000000040a087825 */ /* 0x001fca00078e0008 */
[----:B------:R-:W2:Y:S04]  /*1570*/  LDG.E R11, desc[UR18][R8.64] ;  /* 0x00000012080b7981 */ /* 0x000ea8000c1e1900 */
[----:B------:R-:W3:Y:S04]  /*1580*/  LDG.E R17, desc[UR18][R8.64+0x4] ;  /* 0x0000041208117981 */ /* 0x000ee8000c1e1900 */
[----:B------:R-:W4:Y:S04]  /*1590*/  LDG.E R19, desc[UR18][R8.64+0x8] ;  /* 0x0000081208137981 */ /* 0x000f28000c1e1900 */
[----:B------:R0:W5:Y:S01]  /*15a0*/  LDG.E R21, desc[UR18][R8.64+0xc] ;  /* 0x00000c1208157981 */ /* 0x000162000c1e1900 */
[----:B------:R-:W-:-:S05]  /*15b0*/  LOP3.LUT R15, RZ, R10, RZ, 0x33, !PT ;  /* 0x0000000aff0f7212 */ /* 0x000fca00078e33ff */
[----:B-1----:R-:W-:Y:S02]  /*15c0*/  IMAD.IADD R20, R15, 0x1, R16 ;  /* 0x000000010f147824 */ /* 0x002fe400078e0210 */
[----:B------:R-:W-:Y:S02]  /*15d0*/  IMAD.IADD R16, R16, 0x1, -R10 ;  /* 0x0000000110107824 */ /* 0x000fe400078e0a0a */
[----:B------:R-:W-:Y:S02]  /*15e0*/  VIADD R10, R10, 0x4 ;  /* 0x000000040a0a7836 */ /* 0x000fe40000000000 */
[----:B0-----:R-:W-:Y:S01]  /*15f0*/  VIADD R8, R16, 0xfffffffd ;  /* 0xfffffffd10087836 */ /* 0x001fe20000000000 */
[----:B--2---:R-:W-:-:S04]  /*1600*/  SHF.R.U32.HI R11, RZ, R14, R11 ;  /* 0x0000000eff0b7219 */ /* 0x004fc8000001160b */
[----:B------:R-:W-:Y:S02]  /*1610*/  LOP3.LUT R11, R11, 0x1, RZ, 0xc0, !PT ;  /* 0x000000010b0b7812 */ /* 0x000fe400078ec0ff */
[-C--:B---3--:R-:W-:Y:S02]  /*1620*/  SHF.R.U32.HI R17, RZ, R14.reuse, R17 ;  /* 0x0000000eff117219 */ /* 0x088fe40000011611 */
[----:B----4-:R-:W-:Y:S02]  /*1630*/  SHF.R.U32.HI R19, RZ, R14, R19 ;  /* 0x0000000eff137219 */ /* 0x010fe40000011613 */
[----:B------:R-:W-:Y:S01]  /*1640*/  SHF.L.U32 R11, R11, R20, RZ ;  /* 0x000000140b0b7219 */ /* 0x000fe200000006ff */
[C---:B------:R-:W-:Y:S01]  /*1650*/  VIADD R20, R16.reuse, 0xfffffffe ;  /* 0xfffffffe10147836 */ /* 0x040fe20000000000 */
[----:B------:R-:W-:Y:S01]  /*1660*/  LOP3.LUT R17, R17, 0x1, RZ, 0xc0, !PT ;  /* 0x0000000111117812 */ /* 0x000fe200078ec0ff */
[----:B------:R-:W-:Y:S01]  /*1670*/  VIADD R16, R16, 0xfffffffc ;  /* 0xfffffffc10107836 */ /* 0x000fe20000000000 */
[----:B-----5:R-:W-:-:S02]  /*1680*/  SHF.R.U32.HI R21, RZ, R14, R21 ;  /* 0x0000000eff157219 */ /* 0x020fc40000011615 */
[----:B------:R-:W-:Y:S02]  /*1690*/  LOP3.LUT R19, R19, 0x1, RZ, 0xc0, !PT ;  /* 0x0000000113137812 */ /* 0x000fe400078ec0ff */
[----:B------:R-:W-:Y:S02]  /*16a0*/  SHF.L.U32 R20, R17, R20, RZ ;  /* 0x0000001411147219 */ /* 0x000fe400000006ff */
[----:B------:R-:W-:Y:S02]  /*16b0*/  LOP3.LUT R21, R21, 0x1, RZ, 0xc0, !PT ;  /* 0x0000000115157812 */ /* 0x000fe400078ec0ff */
[----:B------:R-:W-:Y:S02]  /*16c0*/  SHF.L.U32 R8, R19, R8, RZ ;  /* 0x0000000813087219 */ /* 0x000fe400000006ff */
[----:B------:R-:W-:Y:S02]  /*16d0*/  SHF.L.U32 R16, R21, R16, RZ ;  /* 0x0000001015107219 */ /* 0x000fe400000006ff */
[----:B------:R-:W-:-:S04]  /*16e0*/  LOP3.LUT R11, R8, R11, R20, 0xfe, !PT ;  /* 0x0000000b080b7212 */ /* 0x000fc800078efe14 */
[----:B------:R-:W-:-:S07]  /*16f0*/  LOP3.LUT R18, R18, R11, R16, 0xfe, !PT ;  /* 0x0000000b12127212 */ /* 0x000fce00078efe10 */
.L_x_13:
[----:B------:R-:W-:Y:S05]  /*1700*/  @!P1 BRA `(.L_x_11) ;  /* 0x0000000000689947 */ /* 0x000fea0003800000 */
[----:B------:R-:W0:Y:S08]  /*1710*/  LDC.64 R8, c[0x0][0x390] ;  /* 0x0000e400ff087b82 */ /* 0x000e300000000a00 */
[----:B-12---:R-:W1:Y:S01]  /*1720*/  LDC R17, c[0x0][0x3c8] ;  /* 0x0000f200ff117b82 */ /* 0x006e620000000800 */
[----:B0-----:R-:W-:-:S05]  /*1730*/  IMAD.WIDE.U32 R8, R10, 0x4, R8 ;  /* 0x000000040a087825 */ /* 0x001fca00078e0008 */
[----:B------:R-:W2:Y:S01]  /*1740*/  LDG.E R11, desc[UR18][R8.64] ;  /* 0x00000012080b7981 */ /* 0x000ea2000c1e1900 */
[----:B------:R-:W-:Y:S02]  /*1750*/  ISETP.NE.AND P0, PT, R2, 0x1, PT ;  /* 0x000000010200780c */ /* 0x000fe40003f05270 */
[----:B------:R-:W-:-:S05]  /*1760*/  LOP3.LUT R15, RZ, R10, RZ, 0x33, !PT ;  /* 0x0000000aff0f7212 */ /* 0x000fca00078e33ff */
[----:B-1----:R-:W-:Y:S01]  /*1770*/  IMAD.IADD R16, R15, 0x1, R17 ;  /* 0x000000010f107824 */ /* 0x002fe200078e0211 */
[----:B--2---:R-:W-:-:S04]  /*1780*/  SHF.R.U32.HI R11, RZ, R14, R11 ;  /* 0x0000000eff0b7219 */ /* 0x004fc8000001160b */
[----:B------:R-:W-:-:S04]  /*1790*/  LOP3.LUT R11, R11, 0x1, RZ, 0xc0, !PT ;  /* 0x000000010b0b7812 */ /* 0x000fc800078ec0ff */
[----:B------:R-:W-:-:S04]  /*17a0*/  SHF.L.U32 R11, R11, R16, RZ ;  /* 0x000000100b0b7219 */ /* 0x000fc800000006ff */
[----:B------:R-:W-:Y:S01]  /*17b0*/  LOP3.LUT R18, R11, R18, RZ, 0xfc, !PT ;  /* 0x000000120b127212 */ /* 0x000fe200078efcff */
[----:B------:R-:W-:Y:S06]  /*17c0*/  @!P0 BRA `(.L_x_11) ;  /* 0x0000000000388947 */ /* 0x000fec0003800000 */
[----:B------:R-:W-:Y:S01]  /*17d0*/  ISETP.NE.AND P0, PT, R2, 0x2, PT ;  /* 0x000000020200780c */ /* 0x000fe20003f05270 */
[----:B------:R-:W2:-:S12]  /*17e0*/  LDG.E R11, desc[UR18][R8.64+0x4] ;  /* 0x00000412080b7981 */ /* 0x000e98000c1e1900 */
[----:B------:R-:W3:Y:S01]  /*17f0*/  @P0 LDG.E R15, desc[UR18][R8.64+0x8] ;  /* 0x00000812080f0981 */ /* 0x000ee2000c1e1900 */
[----:B------:R-:W-:-:S04]  /*1800*/  IMAD.IADD R16, R17, 0x1, -R10 ;  /* 0x0000000111107824 */ /* 0x000fc800078e0a0a */
[C---:B------:R-:W-:Y:S02]  /*1810*/  VIADD R10, R16.reuse, 0xfffffffe ;  /* 0xfffffffe100a7836 */ /* 0x040fe40000000000 */
[----:B------:R-:W-:Y:S01]  /*1820*/  @P0 VIADD R16, R16, 0xfffffffd ;  /* 0xfffffffd10100836 */ /* 0x000fe20000000000 */
[----:B--2---:R-:W-:-:S04]  /*1830*/  SHF.R.U32.HI R11, RZ, R14, R11 ;  /* 0x0000000eff0b7219 */ /* 0x004fc8000001160b */
[----:B------:R-:W-:-:S04]  /*1840*/  LOP3.LUT R11, R11, 0x1, RZ, 0xc0, !PT ;  /* 0x000000010b0b7812 */ /* 0x000fc800078ec0ff */
[----:B------:R-:W-:Y:S02]  /*1850*/  SHF.L.U32 R11, R11, R10, RZ ;  /* 0x0000000a0b0b7219 */ /* 0x000fe400000006ff */
[----:B---3--:R-:W-:Y:S02]  /*1860*/  @P0 SHF.R.U32.HI R15, RZ, R14, R15 ;  /* 0x0000000eff0f0219 */ /* 0x008fe4000001160f */
[----:B------:R-:W-:Y:S02]  /*1870*/  LOP3.LUT R18, R11, R18, RZ, 0xfc, !PT ;  /* 0x000000120b127212 */ /* 0x000fe400078efcff */
[----:B------:R-:W-:-:S04]  /*1880*/  @P0 LOP3.LUT R15, R15, 0x1, RZ, 0xc0, !PT ;  /* 0x000000010f0f0812 */ /* 0x000fc800078ec0ff */
[----:B------:R-:W-:-:S04]  /*1890*/  @P0 SHF.L.U32 R15, R15, R16, RZ ;  /* 0x000000100f0f0219 */ /* 0x000fc800000006ff */
[----:B------:R-:W-:-:S07]  /*18a0*/  @P0 LOP3.LUT R18, R15, R18, RZ, 0xfc, !PT ;  /* 0x000000120f120212 */ /* 0x000fce00078efcff */
.L_x_11:
[----:B------:R-:W0:Y:S01]  /*18b0*/  LDC.64 R8, c[0x0][0x398] ;  /* 0x0000e600ff087b82 */ /* 0x000e220000000a00 */
[----:B------:R-:W3:Y:S01]  /*18c0*/  LDCU UR5, c[0x0][0x3c8] ;  /* 0x00007900ff0577ac */ /* 0x000ee20008000800 */
[----:B0-----:R-:W-:-:S04]  /*18d0*/  IMAD.WIDE.U32 R8, R14, 0x4, R8 ;  /* 0x000000040e087825 */ /* 0x001fc800078e0008 */
[----:B------:R-:W-:Y:S01]  /*18e0*/  VIADD R14, R14, 0x1 ;  /* 0x000000010e0e7836 */ /* 0x000fe20000000000 */
[----:B------:R0:W-:Y:S04]  /*18f0*/  STG.E desc[UR18][R8.64], R18 ;  /* 0x0000001208007986 */ /* 0x0001e8000c101912 */
[----:B---3--:R-:W-:-:S13]  /*1900*/  ISETP.NE.AND P0, PT, R14, UR5, PT ;  /* 0x000000050e007c0c */ /* 0x008fda000bf05270 */
[----:B0-----:R-:W-:Y:S05]  /*1910*/  @P0 BRA `(.L_x_14) ;  /* 0xfffffff000800947 */ /* 0x001fea000383ffff */
[----:B------:R-:W0:Y:S08]  /*1920*/  LDC.64 R8, c[0x0][0x388] ;  /* 0x0000e200ff087b82 */ /* 0x000e300000000a00 */
[----:B------:R-:W3:Y:S01]  /*1930*/  LDC.64 R10, c[0x0][0x398] ;  /* 0x0000e600ff0a7b82 */ /* 0x000ee20000000a00 */
[----:B0-----:R-:W4:Y:S04]  /*1940*/  LDG.E R8, desc[UR18][R8.64] ;  /* 0x0000001208087981 */ /* 0x001f28000c1e1900 */
[----:B---3--:R-:W4:Y:S02]  /*1950*/  LDG.E R11, desc[UR18][R10.64] ;  /* 0x000000120a0b7981 */ /* 0x008f24000c1e1900 */
[----:B----4-:R-:W-:-:S05]  /*1960*/  IMAD.IADD R14, R8, 0x1, -R11 ;  /* 0x00000001080e7824 */ /* 0x010fca00078e0a0b */
[C---:B------:R-:W-:Y:S02]  /*1970*/  ISETP.NE.AND P1, PT, R14.reuse, RZ, PT ;  /* 0x000000ff0e00720c */ /* 0x040fe40003f25270 */
[----:B------:R-:W-:-:S11]  /*1980*/  ISETP.GT.AND P0, PT, R14, RZ, PT ;  /* 0x000000ff0e00720c */ /* 0x000fd60003f04270 */
[----:B------:R-:W-:Y:S05]  /*1990*/  @P1 BRA `(.L_x_15) ;  /* 0x00000000003c1947 */ /* 0x000fea0003800000 */
[----:B------:R-:W0:Y:S01]  /*19a0*/  LDC.64 R10, c[0x0][0x398] ;  /* 0x0000e600ff0a7b82 */ /* 0x000e220000000a00 */
[----:B-12---:R-:W-:Y:S01]  /*19b0*/  IMAD.MOV.U32 R19, RZ, RZ, RZ ;  /* 0x000000ffff137224 */ /* 0x006fe200078e00ff */
[----:B------:R-:W1:Y:S06]  /*19c0*/  LDCU UR5, c[0x0][0x3c8] ;  /* 0x00007900ff0577ac */ /* 0x000e6c0008000800 */
[----:B------:R-:W2:Y:S02]  /*19d0*/  LDC.64 R8, c[0x0][0x388] ;  /* 0x0000e200ff087b82 */ /* 0x000ea40000000a00 */
.L_x_16:
[----:B------:R-:W-:-:S05]  /*19e0*/  VIADD R19, R19, 0x1 ;  /* 0x0000000113137836 */ /* 0x000fca0000000000 */
[----:B-1----:R-:W-:-:S13]  /*19f0*/  ISETP.NE.AND P0, PT, R19, UR5, PT ;  /* 0x0000000513007c0c */ /* 0x002fda000bf05270 */
[----:B------:R-:W-:Y:S05]  /*1a00*/  @!P0 BRA `(.L_x_3) ;  /* 0x0000002000108947 */ /* 0x000fea0003800000 */
[----:B--2---:R-:W-:-:S04]  /*1a10*/  IMAD.WIDE.U32 R16, R19, 0x4, R8 ;  /* 0x0000000413107825 */ /* 0x004fc800078e0008 */
[----:B0-----:R-:W-:Y:S02]  /*1a20*/  IMAD.WIDE.U32 R14, R19, 0x4, R10 ;  /* 0x00000004130e7825 */ /* 0x001fe400078e000a */
[----:B------:R-:W2:Y:S04]  /*1a30*/  LDG.E R16, desc[UR18][R16.64] ;  /* 0x0000001210107981 */ /* 0x000ea8000c1e1900 */
[----:B------:R-:W2:Y:S02]  /*1a40*/  LDG.E R15, desc[UR18][R14.64] ;  /* 0x000000120e0f7981 */ /* 0x000ea4000c1e1900 */
[----:B--2---:R-:W-:-:S05]  /*1a50*/  IMAD.IADD R18, R16, 0x1, -R15 ;  /* 0x0000000110127824 */ /* 0x004fca00078e0a0f */
[C---:B------:R-:W-:Y:S02]  /*1a60*/  ISETP.NE.AND P1, PT, R18.reuse, RZ, PT ;  /* 0x000000ff1200720c */ /* 0x040fe40003f25270 */
[----:B------:R-:W-:-:S11]  /*1a70*/  ISETP.GT.AND P0, PT, R18, RZ, PT ;  /* 0x000000ff1200720c */ /* 0x000fd60003f04270 */
[----:B------:R-:W-:Y:S05]  /*1a80*/  @!P1 BRA `(.L_x_16) ;  /* 0xfffffffc00d49947 */ /* 0x000fea000383ffff */
.L_x_15:
[----:B------:R-:W-:Y:S05]  /*1a90*/  @P0 BRA `(.L_x_17) ;  /* 0x0000005800340947 */ /* 0x000fea0003800000 */
[----:B------:R-:W-:-:S07]  /*1aa0*/  IMAD.MOV.U32 R14, RZ, RZ, RZ ;  /* 0x000000ffff0e7224 */ /* 0x000fce00078e00ff */
.L_x_23:
[----:B------:R-:W-:Y:S01]  /*1ab0*/  ISETP.GE.U32.AND P0, PT, R7, 0xf, PT ;  /* 0x0000000f0700780c */ /* 0x000fe20003f06070 */
[----:B------:R-:W-:Y:S02]  /*1ac0*/  IMAD.MOV.U32 R10, RZ, RZ, RZ ;  /* 0x000000ffff0a7224 */ /* 0x000fe400078e00ff */
[----:B------:R-:W-:-:S10]  /*1ad0*/  IMAD.MOV.U32 R18, RZ, RZ, RZ ;  /* 0x000000ffff127224 */ /* 0x000fd400078e00ff */
[----:B------:R-:W-:Y:S05]  /*1ae0*/  @!P0 BRA `(.L_x_18) ;  /* 0x00000004008c8947 */ /* 0x000fea0003800000 */
[----:B------:R-:W0:Y:S01]  /*1af0*/  LDC R15, c[0x0][0x3c8] ;  /* 0x0000f200ff0f7b82 */ /* 0x000e220000000800 */
[----:B-12---:R-:W-:Y:S02]  /*1b00*/  IMAD.MOV.U32 R16, RZ, RZ, RZ ;  /* 0x000000ffff107224 */ /* 0x006fe400078e00ff */
[----:B------:R-:W-:-:S05]  /*1b10*/  IMAD.MOV.U32 R18, RZ, RZ, RZ ;  /* 0x000000ffff127224 */ /* 0x000fca00078e00ff */
[----:B------:R-:W1:Y:S02]  /*1b20*/  LDC.64 R8, c[0x0][0x398] ;  /* 0x0000e600ff087b82 */ /* 0x000e640000000a00 */
.L_x_19:
        /* <DEDUP_REMOVED lines=95> */
.L_x_18:
        /* <DEDUP_REMOVED lines=55> */
.L_x_21:
        /* <DEDUP_REMOVED lines=32> */
.L_x_22:
        /* <DEDUP_REMOVED lines=27> */
.L_x_20:
        /* <DEDUP_REMOVED lines=19> */
.L_x_25:
[----:B------:R-:W-:Y:S01]  /*2970*/  VIADD R19, R19, 0x1 ;  /* 0x0000000113137836 */ /* 0x000fe20000000000 */
[----:B------:R-:W-:Y:S02]  /*2980*/  UPLOP3.LUT UP1, UPT, UPT, UPT, UPT, 0x80, 0x8 ;  /* 0x000000000008789c */ /* 0x000fe40003f2f070 */
[----:B------:R-:W-:Y:S02]  /*2990*/  UPLOP3.LUT UP0, UPT, UPT, UPT, UPT, 0x80, 0x8 ;  /* 0x000000000008789c */ /* 0x000fe40003f0f070 */
[----:B-1----:R-:W-:Y:S01]  /*29a0*/  ISETP.NE.AND P0, PT, R19, UR5, PT ;  /* 0x0000000513007c0c */ /* 0x002fe2000bf05270 */
[----:B------:R-:W-:-:S12]  /*29b0*/  UMOV UR13, 0x4 ;  /* 0x00000004000d7882 */ /* 0x000fd80000000000 */
        /* <DEDUP_REMOVED lines=9> */
.L_x_24:
[----:B------:R-:W-:Y:S05]  /*2a50*/  @P0 BRA `(.L_x_17) ;  /* 0x0000004800440947 */ /* 0x000fea0003800000 */
[----:B------:R-:W-:-:S07]  /*2a60*/  IMAD.MOV.U32 R14, RZ, RZ, RZ ;  /* 0x000000ffff0e7224 */ /* 0x000fce00078e00ff */
.L_x_31:
        /* <DEDUP_REMOVED lines=8> */
.L_x_27:
        /* <DEDUP_REMOVED lines=95> */
.L_x_26:
        /* <DEDUP_REMOVED lines=55> */
.L_x_29:
        /* <DEDUP_REMOVED lines=32> */
.L_x_30:
        /* <DEDUP_REMOVED lines=27> */
.L_x_28:
        /* <DEDUP_REMOVED lines=19> */
.L_x_33:
        /* <DEDUP_REMOVED lines=14> */
.L_x_32:
[----:B------:R-:W-:Y:S05]  /*3a10*/  @P0 BRA `(.L_x_17) ;  /* 0x0000003800540947 */ /* 0x000fea0003800000 */
[----:B------:R-:W-:Y:S02]  /*3a20*/  UPLOP3.LUT UP0, UPT, UPT, UPT, UPT, 0x40, 0x4 ;  /* 0x000000000004789c */ /* 0x000fe40003f0e870 */
[----:B------:R-:W-:Y:S01]  /*3a30*/  UPLOP3.LUT UP1, UPT, UPT, UPT, UPT, 0x80, 0x8 ;  /* 0x000000000008789c */ /* 0x000fe20003f2f070 */
[----:B------:R-:W-:-:S10]  /*3a40*/  UMOV UR13, 0x8 ;  /* 0x00000008000d7882 */ /* 0x000fd40000000000 */
.L_x_3:
[----:B------:R-:W-:-:S09]  /*3a50*/  UISETP.GE.AND UP2, UPT, UR5, 0x1, UPT ;  /* 0x000000010500788c */ /* 0x000fd2000bf46270 */
[----:B------:R-:W-:Y:S05]  /*3a60*/  BRA.U !UP2, `(.L_x_34) ;  /* 0x000000090a607547 */ /* 0x000fea000b800000 */
[----:B------:R-:W-:Y:S01]  /*3a70*/  ISETP.GE.U32.AND P0, PT, R7, 0xf, PT ;  /* 0x0000000f0700780c */ /* 0x000fe20003f06070 */
[----:B--2---:R-:W-:-:S12]  /*3a80*/  IMAD.MOV.U32 R8, RZ, RZ, RZ ;  /* 0x000000ffff087224 */ /* 0x004fd800078e00ff */
[----:B------:R-:W-:Y:S05]  /*3a90*/  @!P0 BRA `(.L_x_35) ;  /* 0x0000000000a48947 */ /* 0x000fea0003800000 */
[----:B------:R-:W-:-:S07]  /*3aa0*/  IMAD.MOV.U32 R14, RZ, RZ, RZ ;  /* 0x000000ffff0e7224 */ /* 0x000fce00078e00ff */
.L_x_36:
[----:B------:R-:W2:Y:S08]  /*3ab0*/  LDC.64 R8, c[0x0][0x388] ;  /* 0x0000e200ff087b82 */ /* 0x000eb00000000a00 */
[----:B0---4-:R-:W0:Y:S01]  /*3ac0*/  LDC.64 R10, c[0x0][0x398] ;  /* 0x0000e600ff0a7b82 */ /* 0x011e220000000a00 */
[----:B--2---:R-:W-:-:S05]  /*3ad0*/  IMAD.WIDE.U32 R8, R14, 0x4, R8 ;  /* 0x000000040e087825 */ /* 0x004fca00078e0008 */
[----:B------:R-:W2:Y:S01]  /*3ae0*/  LDG.E R15, desc[UR18][R8.64] ;  /* 0x00000012080f7981 */ /* 0x000ea2000c1e1900 */
[----:B0-----:R-:W-:-:S05]  /*3af0*/  IMAD.WIDE.U32 R10, R14, 0x4, R10 ;  /* 0x000000040e0a7825 */ /* 0x001fca00078e000a */
[----:B--2---:R0:W-:Y:S04]  /*3b00*/  STG.E desc[UR18][R10.64], R15 ;  /* 0x0000000f0a007986 */ /* 0x0041e8000c101912 */
[----:B-1----:R-:W2:Y:S04]  /*3b10*/  LDG.E R17, desc[UR18][R8.64+0x4] ;  /* 0x0000041208117981 */ /* 0x002ea8000c1e1900 */
        /* <DEDUP_REMOVED lines=18> */
[----:B----4-:R4:W-:Y:S04]  /*3c40*/  STG.E desc[UR18][R10.64+0x28], R23 ;  /* 0x000028170a007986 */ /* 0x0109e8000c101912 */
[----:B-----5:R-:W5:Y:S04]  /*3c50*/  LDG.E R25, desc[UR18][R8.64+0x2c] ;  /* 0x00002c1208197981 */ /* 0x020f68000c1e1900 */
[----:B-----5:R4:W-:Y:S04]  /*3c60*/  STG.E desc[UR18][R10.64+0x2c], R25 ;  /* 0x00002c190a007986 */ /* 0x0209e8000c101912 */
[----:B0-----:R-:W5:Y:S04]  /*3c70*/  LDG.E R15, desc[UR18][R8.64+0x30] ;  /* 0x00003012080f7981 */ /* 0x001f68000c1e1900 */
[----:B-----5:R4:W-:Y:S04]  /*3c80*/  STG.E desc[UR18][R10.64+0x30], R15 ;  /* 0x0000300f0a007986 */ /* 0x0209e8000c101912 */
[----:B-1----:R-:W5:Y:S04]  /*3c90*/  LDG.E R17, desc[UR18][R8.64+0x34] ;  /* 0x0000341208117981 */ /* 0x002f68000c1e1900 */
[----:B-----5:R4:W-:Y:S04]  /*3ca0*/  STG.E desc[UR18][R10.64+0x34], R17 ;  /* 0x000034110a007986 */ /* 0x0209e8000c101912 */
[----:B--2---:R-:W2:Y:S01]  /*3cb0*/  LDG.E R19, desc[UR18][R8.64+0x38] ;  /* 0x0000381208137981 */ /* 0x004ea2000c1e1900 */
[----:B------:R-:W-:-:S05]  /*3cc0*/  VIADD R14, R14, 0x10 ;  /* 0x000000100e0e7836 */ /* 0x000fca0000000000 */
[----:B------:R-:W-:Y:S01]  /*3cd0*/  ISETP.NE.AND P0, PT, R14, R3, PT ;  /* 0x000000030e00720c */ /* 0x000fe20003f05270 */
[----:B--2---:R4:W-:Y:S04]  /*3ce0*/  STG.E desc[UR18][R10.64+0x38], R19 ;  /* 0x000038130a007986 */ /* 0x0049e8000c101912 */
[----:B---3--:R-:W2:Y:S04]  /*3cf0*/  LDG.E R21, desc[UR18][R8.64+0x3c] ;  /* 0x00003c1208157981 */ /* 0x008ea8000c1e1900 */
[----:B--2---:R4:W-:Y:S04]  /*3d00*/  STG.E desc[UR18][R10.64+0x3c], R21 ;  /* 0x00003c150a007986 */ /* 0x0049e8000c101912 */
[----:B------:R-:W-:Y:S05]  /*3d10*/  @P0 BRA `(.L_x_36) ;  /* 0xfffffffc00640947 */ /* 0x000fea000383ffff */
[----:B------:R-:W-:-:S07]  /*3d20*/  IMAD.MOV.U32 R8, RZ, RZ, R3 ;  /* 0x000000ffff087224 */ /* 0x000fce00078e0003 */
.L_x_35:
[----:B------:R-:W-:-:S13]  /*3d30*/  ISETP.NE.AND P0, PT, R5, RZ, PT ;  /* 0x000000ff0500720c */ /* 0x000fda0003f05270 */
[----:B------:R-:W-:Y:S05]  /*3d40*/  @!P0 BRA `(.L_x_37) ;  /* 0x0000000000e08947 */ /* 0x000fea0003800000 */
[----:B------:R-:W-:Y:S02]  /*3d50*/  ISETP.GE.U32.AND P0, PT, R13, 0x7, PT ;  /* 0x000000070d00780c */ /* 0x000fe40003f06070 */
[----:B------:R-:W-:-:S11]  /*3d60*/  ISETP.NE.AND P1, PT, R4, RZ, PT ;  /* 0x000000ff0400720c */ /* 0x000fd60003f25270 */
[----:B------:R-:W-:Y:S05]  /*3d70*/  @!P0 BRA `(.L_x_38) ;  /* 0x0000000000548947 */ /* 0x000fea0003800000 */
[----:B0---4-:R-:W0:Y:S08]  /*3d80*/  LDC.64 R10, c[0x0][0x388] ;  /* 0x0000e200ff0a7b82 */ /* 0x011e300000000a00 */
[----:B------:R-:W2:Y:S01]  /*3d90*/  LDC.64 R14, c[0x0][0x398] ;  /* 0x0000e600ff0e7b82 */ /* 0x000ea20000000a00 */
[----:B0-----:R-:W-:-:S05]  /*3da0*/  IMAD.WIDE.U32 R10, R8, 0x4, R10 ;  /* 0x00000004080a7825 */ /* 0x001fca00078e000a */
[----:B------:R-:W3:Y:S01]  /*3db0*/  LDG.E R9, desc[UR18][R10.64] ;  /* 0x000000120a097981 */ /* 0x000ee2000c1e1900 */
[----:B--2---:R-:W-:-:S05]  /*3dc0*/  IMAD.WIDE.U32 R14, R8, 0x4, R14 ;  /* 0x00000004080e7825 */ /* 0x004fca00078e000e */
[----:B---3--:R0:W-:Y:S04]  /*3dd0*/  STG.E desc[UR18][R14.64], R9 ;  /* 0x000000090e007986 */ /* 0x0081e8000c101912 */
[----:B-1----:R-:W2:Y:S04]  /*3de0*/  LDG.E R17, desc[UR18][R10.64+0x4] ;  /* 0x000004120a117981 */ /* 0x002ea8000c1e1900 */
        /* <DEDUP_REMOVED lines=14> */
.L_x_38:
[----:B------:R-:W-:Y:S05]  /*3ed0*/  @!P1 BRA `(.L_x_37) ;  /* 0x00000000007c9947 */ /* 0x000fea0003800000 */
[----:B------:R-:W-:Y:S02]  /*3ee0*/  ISETP.GE.U32.AND P0, PT, R12, 0x3, PT ;  /* 0x000000030c00780c */ /* 0x000fe40003f06070 */
[----:B------:R-:W-:-:S11]  /*3ef0*/  ISETP.NE.AND P1, PT, R2, RZ, PT ;  /* 0x000000ff0200720c */ /* 0x000fd60003f25270 */
[----:B------:R-:W-:Y:S05]  /*3f00*/  @!P0 BRA `(.L_x_39) ;  /* 0x0000000000348947 */ /* 0x000fea0003800000 */
[----:B0---4-:R-:W0:Y:S08]  /*3f10*/  LDC.64 R10, c[0x0][0x388] ;  /* 0x0000e200ff0a7b82 */ /* 0x011e300000000a00 */
[----:B--2---:R-:W2:Y:S01]  /*3f20*/  LDC.64 R14, c[0x0][0x398] ;  /* 0x0000e600ff0e7b82 */ /* 0x004ea20000000a00 */
        /* <DEDUP_REMOVED lines=8> */
[----:B------:R-:W2:Y:S01]  /*3fb0*/  LDG.E R21, desc[UR18][R10.64+0xc] ;  /* 0x00000c120a157981 */ /* 0x000ea2000c1e1900 */
[----:B------:R-:W-:-:S03]  /*3fc0*/  VIADD R8, R8, 0x4 ;  /* 0x0000000408087836 */ /* 0x000fc60000000000 */
[----:B--2---:R3:W-:Y:S04]  /*3fd0*/  STG.E desc[UR18][R14.64+0xc], R21 ;  /* 0x00000c150e007986 */ /* 0x0047e8000c101912 */
.L_x_39:
[----:B------:R-:W-:Y:S05]  /*3fe0*/  @!P1 BRA `(.L_x_37) ;  /* 0x0000000000389947 */ /* 0x000fea0003800000 */
[----:B0---4-:R-:W0:Y:S08]  /*3ff0*/  LDC.64 R10, c[0x0][0x388] ;  /* 0x0000e200ff0a7b82 */ /* 0x011e300000000a00 */
[----:B--23--:R-:W2:Y:S01]  /*4000*/  LDC.64 R14, c[0x0][0x398] ;  /* 0x0000e600ff0e7b82 */ /* 0x00cea20000000a00 */
[----:B0-----:R-:W-:-:S05]  /*4010*/  IMAD.WIDE.U32 R10, R8, 0x4, R10 ;  /* 0x00000004080a7825 */ /* 0x001fca00078e000a */
[----:B-1----:R-:W3:Y:S01]  /*4020*/  LDG.E R17, desc[UR18][R10.64] ;  /* 0x000000120a117981 */ /* 0x002ee2000c1e1900 */
[----:B------:R-:W-:Y:S01]  /*4030*/  ISETP.NE.AND P0, PT, R2, 0x1, PT ;  /* 0x000000010200780c */ /* 0x000fe20003f05270 */
[----:B--2---:R-:W-:-:S05]  /*4040*/  IMAD.WIDE.U32 R8, R8, 0x4, R14 ;  /* 0x0000000408087825 */ /* 0x004fca00078e000e */
[----:B---3--:R0:W-:Y:S07]  /*4050*/  STG.E desc[UR18][R8.64], R17 ;  /* 0x0000001108007986 */ /* 0x0081ee000c101912 */
[----:B------:R-:W-:Y:S05]  /*4060*/  @!P0 BRA `(.L_x_37) ;  /* 0x0000000000188947 */ /* 0x000fea0003800000 */
[----:B------:R-:W2:Y:S01]  /*4070*/  LDG.E R15, desc[UR18][R10.64+0x4] ;  /* 0x000004120a0f7981 */ /* 0x000ea2000c1e1900 */
[----:B------:R-:W-:-:S03]  /*4080*/  ISETP.NE.AND P0, PT, R2, 0x2, PT ;  /* 0x000000020200780c */ /* 0x000fc60003f05270 */
[----:B--2---:R1:W-:Y:S10]  /*4090*/  STG.E desc[UR18][R8.64+0x4], R15 ;  /* 0x0000040f08007986 */ /* 0x0043f4000c101912 */
[----:B------:R-:W-:Y:S05]  /*40a0*/  @!P0 BRA `(.L_x_37) ;  /* 0x0000000000088947 */ /* 0x000fea0003800000 */
[----:B------:R-:W2:Y:S04]  /*40b0*/  LDG.E R11, desc[UR18][R10.64+0x8] ;  /* 0x000008120a0b7981 */ /* 0x000ea8000c1e1900 */
[----:B--2---:R2:W-:Y:S02]  /*40c0*/  STG.E desc[UR18][R8.64+0x8], R11 ;  /* 0x0000080b08007986 */ /* 0x0045e4000c101912 */
.L_x_37:
[----:B0-2-4-:R-:W-:-:S07]  /*40d0*/  IMAD.MOV.U32 R11, RZ, RZ, RZ ;  /* 0x000000ffff0b7224 */ /* 0x015fce00078e00ff */
.L_x_43:
[----:B01-3--:R-:W0:Y:S01]  /*40e0*/  LDC.64 R8, c[0x0][0x398] ;  /* 0x0000e600ff087b82 */ /* 0x00be220000000a00 */
[----:B------:R-:W1:Y:S01]  /*40f0*/  LDCU UR5, c[0x0][0x3c8] ;  /* 0x00007900ff0577ac */ /* 0x000e620008000800 */
[----:B------:R-:W2:Y:S01]  /*4100*/  LDCU UR6, c[0x0][0x3c8] ;  /* 0x00007900ff0677ac */ /* 0x000ea20008000800 */
[----:B0-----:R-:W-:-:S06]  /*4110*/  IMAD.WIDE.U32 R8, R11, 0x4, R8 ;  /* 0x000000040b087825 */ /* 0x001fcc00078e0008 */
[----:B------:R0:W5:Y:S01]  /*4120*/  LDG.E R9, desc[UR18][R8.64] ;  /* 0x0000001208097981 */ /* 0x000162000c1e1900 */
[----:B------:R-:W-:Y:S02]  /*4130*/  IMAD.MOV.U32 R17, RZ, RZ, R11 ;  /* 0x000000ffff117224 */ /* 0x000fe400078e000b */
[----:B------:R-:W-:Y:S02]  /*4140*/  VIADD R11, R11, 0x1 ;  /* 0x000000010b0b7836 */ /* 0x000fe40000000000 */
[----:B------:R-:W-:-:S03]  /*4150*/  IMAD.MOV.U32 R10, RZ, RZ, RZ ;  /* 0x000000ffff0a7224 */ /* 0x000fc600078e00ff */
[----:B-12---:R-:W-:-:S13]  /*4160*/  ISETP.NE.AND P1, PT, R11, UR5, PT ;  /* 0x000000050b007c0c */ /* 0x006fda000bf25270 */
.L_x_41:
[----:B0----5:R-:W-:-:S04]  /*4170*/  SHF.R.U32.HI R8, RZ, R10, R9 ;  /* 0x0000000aff087219 */ /* 0x021fc80000011609 */
[----:B------:R-:W-:-:S04]  /*4180*/  LOP3.LUT R8, R8, 0x1, RZ, 0xc0, !PT ;  /* 0x0000000108087812 */ /* 0x000fc800078ec0ff */
[----:B------:R-:W-:-:S13]  /*4190*/  ISETP.NE.U32.AND P0, PT, R8, 0x1, PT ;  /* 0x000000010800780c */ /* 0x000fda0003f05070 */
[----:B------:R-:W-:Y:S05]  /*41a0*/  @!P0 BRA `(.L_x_40) ;  /* 0x0000000000148947 */ /* 0x000fea0003800000 */
[----:B------:R-:W-:-:S05]  /*41b0*/  VIADD R10, R10, 0x1 ;  /* 0x000000010a0a7836 */ /* 0x000fca0000000000 */
[----:B------:R-:W-:-:S13]  /*41c0*/  ISETP.NE.AND P0, PT, R10, UR6, PT ;  /* 0x000000060a007c0c */ /* 0x000fda000bf05270 */
[----:B------:R-:W-:Y:S05]  /*41d0*/  @P0 BRA `(.L_x_41) ;  /* 0xfffffffc00e40947 */ /* 0x000fea000383ffff */
[----:B------:R-:W-:Y:S01]  /*41e0*/  IMAD.MOV.U32 R15, RZ, RZ, RZ ;  /* 0x000000ffff0f7224 */ /* 0x000fe200078e00ff */
[----:B------:R-:W-:Y:S06]  /*41f0*/  BRA `(.L_x_42) ;  /* 0x00000000000c7947 */ /* 0x000fec0003800000 */
.L_x_40:
[----:B------:R-:W-:Y:S02]  /*4200*/  IMAD.IADD R10, R7, 0x1, -R10 ;  /* 0x00000001070a7824 */ /* 0x000fe400078e0a0a */
[----:B------:R-:W-:-:S05]  /*4210*/  IMAD.MOV.U32 R15, RZ, RZ, 0x1 ;  /* 0x00000001ff0f7424 */ /* 0x000fca00078e00ff */
[----:B------:R-:W-:-:S07]  /*4220*/  SHF.L.U32 R15, R15, R10, RZ ;  /* 0x0000000a0f0f7219 */ /* 0x000fce00000006ff */
.L_x_42:
[----:B------:R-:W0:Y:S02]  /*4230*/  LDC.64 R8, c[0x0][0x390] ;  /* 0x0000e400ff087b82 */ /* 0x000e240000000a00 */
[----:B0-----:R-:W-:-:S05]  /*4240*/  IMAD.WIDE.U32 R8, R17, 0x4, R8 ;  /* 0x0000000411087825 */ /* 0x001fca00078e0008 */
[----:B------:R0:W-:Y:S01]  /*4250*/  STG.E desc[UR18][R8.64], R15 ;  /* 0x0000000f08007986 */ /* 0x0001e2000c101912 */
[----:B------:R-:W-:Y:S05]  /*4260*/  @P1 BRA `(.L_x_43) ;  /* 0xfffffffc009c1947 */ /* 0x000fea000383ffff */
[----:B0-----:R-:W0:Y:S08]  /*4270*/  LDC.64 R8, c[0x0][0x388] ;  /* 0x0000e200ff087b82 */ /* 0x001e300000000a00 */
[----:B------:R-:W1:Y:S01]  /*4280*/  LDC.64 R10, c[0x0][0x390] ;  /* 0x0000e400ff0a7b82 */ /* 0x000e620000000a00 */
[----:B0-----:R-:W2:Y:S04]  /*4290*/  LDG.E R8, desc[UR18][R8.64] ;  /* 0x0000001208087981 */ /* 0x001ea8000c1e1900 */
[----:B-1----:R-:W2:Y:S02]  /*42a0*/  LDG.E R11, desc[UR18][R10.64] ;  /* 0x000000120a0b7981 */ /* 0x002ea4000c1e1900 */
[----:B--2---:R-:W-:-:S05]  /*42b0*/  IMAD.IADD R14, R8, 0x1, -R11 ;  /* 0x00000001080e7824 */ /* 0x004fca00078e0a0b */
[C---:B------:R-:W-:Y:S02]  /*42c0*/  ISETP.NE.AND P1, PT, R14.reuse, RZ, PT ;  /* 0x000000ff0e00720c */ /* 0x040fe40003f25270 */
[----:B------:R-:W-:-:S11]  /*42d0*/  ISETP.GT.AND P0, PT, R14, RZ, PT ;  /* 0x000000ff0e00720c */ /* 0x000fd60003f04270 */
[----:B------:R-:W-:Y:S05]  /*42e0*/  @P1 BRA `(.L_x_44) ;  /* 0x00000000003c1947 */ /* 0x000fea0003800000 */
[----:B------:R-:W0:Y:S01]  /*42f0*/  LDC.64 R10, c[0x0][0x390] ;  /* 0x0000e400ff0a7b82 */ /* 0x000e220000000a00 */
[----:B------:R-:W-:Y:S01]  /*4300*/  IMAD.MOV.U32 R19, RZ, RZ, RZ ;  /* 0x000000ffff137224 */ /* 0x000fe200078e00ff */
[----:B------:R-:W1:Y:S06]  /*4310*/  LDCU UR5, c[0x0][0x3c8] ;  /* 0x00007900ff0577ac */ /* 0x000e6c0008000800 */
[----:B------:R-:W2:Y:S02]  /*4320*/  LDC.64 R8, c[0x0][0x388] ;  /* 0x0000e200ff087b82 */ /* 0x000ea40000000a00 */
.L_x_45:
        /* <DEDUP_REMOVED lines=11> */
.L_x_44:
[----:B------:R-:W-:Y:S05]  /*43e0*/  @P0 BRA `(.L_x_17) ;  /* 0x0000002c00e00947 */ /* 0x000fea0003800000 */
.L_x_34:
[----:B------:R-:W-:Y:S05]  /*43f0*/  BRA.U !UP1, `(.L_x_46) ;  /* 0x0000002d09b47547 */ /* 0x000fea000b800000 */
[----:B------:R-:W-:Y:S05]  /*4400*/  BRA.U !UP2, `(.L_x_47) ;  /* 0x0000000d0ae47547 */ /* 0x000fea000b800000 */
[----:B------:R-:W-:-:S07]  /*4410*/  IMAD.MOV.U32 R14, RZ, RZ, RZ ;  /* 0x000000ffff0e7224 */ /* 0x000fce00078e00ff */
.L_x_53:
[----:B------:R-:W-:Y:S01]  /*4420*/  ISETP.GE.U32.AND P0, PT, R7, 0xf, PT ;  /* 0x0000000f0700780c */ /* 0x000fe20003f06070 */
[----:B0-----:R-:W-:Y:S02]  /*4430*/  IMAD.MOV.U32 R10, RZ, RZ, RZ ;  /* 0x000000ffff0a7224 */ /* 0x001fe400078e00ff */
[----:B------:R-:W-:-:S10]  /*4440*/  IMAD.MOV.U32 R18, RZ, RZ, RZ ;  /* 0x000000ffff127224 */ /* 0x000fd400078e00ff */
[----:B------:R-:W-:Y:S05]  /*4450*/  @!P0 BRA `(.L_x_48) ;  /* 0x00000004008c8947 */ /* 0x000fea0003800000 */
[----:B------:R-:W0:Y:S01]  /*4460*/  LDC R15, c[0x0][0x3c8] ;  /* 0x0000f200ff0f7b82 */ /* 0x000e220000000800 */
[----:B-12---:R-:W-:Y:S02]  /*4470*/  IMAD.MOV.U32 R16, RZ, RZ, RZ ;  /* 0x000000ffff107224 */ /* 0x006fe400078e00ff */
[----:B------:R-:W-:-:S05]  /*4480*/  IMAD.MOV.U32 R18, RZ, RZ, RZ ;  /* 0x000000ffff127224 */ /* 0x000fca00078e00ff */
[----:B------:R-:W1:Y:S02]  /*4490*/  LDC.64 R8, c[0x0][0x390] ;  /* 0x0000e400ff087b82 */ /* 0x000e640000000a00 */
.L_x_49:
        /* <DEDUP_REMOVED lines=95> */
.L_x_48:
[----:B------:R-:W-:-:S13]  /*4a90*/  ISETP.NE.AND P0, PT, R5, RZ, PT ;  /* 0x000000ff0500720c */ /* 0x000fda0003f05270 */
[----:B------:R-:W-:Y:S05]  /*4aa0*/  @!P0 BRA `(.L_x_50) ;  /* 0x0000000400c08947 */ /* 0x000fea0003800000 */
[----:B------:R-:W-:Y:S02]  /*4ab0*/  ISETP.GE.U32.AND P0, PT, R13, 0x7, PT ;  /* 0x000000070d00780c */ /* 0x000fe40003f06070 */
[----:B------:R-:W-:-:S11]  /*4ac0*/  ISETP.NE.AND P1, PT, R4, RZ, PT ;  /* 0x000000ff0400720c */ /* 0x000fd60003f25270 */
[----:B------:R-:W-:Y:S05]  /*4ad0*/  @!P0 BRA `(.L_x_51) ;  /* 0x0000000000c88947 */ /* 0x000fea0003800000 */
[----:B--2---:R-:W0:Y:S08]  /*4ae0*/  LDC.64 R8, c[0x0][0x390] ;  /* 0x0000e400ff087b82 */ /* 0x004e300000000a00 */
[----:B------:R-:W2:Y:S01]  /*4af0*/  LDC R29, c[0x0][0x3c8] ;  /* 0x0000f200ff1d7b82 */ /* 0x000ea20000000800 */
        /* <DEDUP_REMOVED lines=48> */
.L_x_51:
[----:B------:R-:W-:Y:S05]  /*4e00*/  @!P1 BRA `(.L_x_50) ;  /* 0x0000000000e89947 */ /* 0x000fea0003800000 */
[----:B------:R-:W-:Y:S02]  /*4e10*/  ISETP.GE.U32.AND P0, PT, R12, 0x3, PT ;  /* 0x000000030c00780c */ /* 0x000fe40003f06070 */
[----:B------:R-:W-:-:S11]  /*4e20*/  ISETP.NE.AND P1, PT, R2, RZ, PT ;  /* 0x000000ff0200720c */ /* 0x000fd60003f25270 */
[----:B------:R-:W-:Y:S05]  /*4e30*/  @!P0 BRA `(.L_x_52) ;  /* 0x0000000000708947 */ /* 0x000fea0003800000 */
[----:B--2---:R-:W0:Y:S08]  /*4e40*/  LDC.64 R8, c[0x0][0x390] ;  /* 0x0000e400ff087b82 */ /* 0x004e300000000a00 */
[----:B-1----:R-:W1:Y:S01]  /*4e50*/  LDC R16, c[0x0][0x3c8] ;  /* 0x0000f200ff107b82 */ /* 0x002e620000000800 */
        /* <DEDUP_REMOVED lines=26> */
.L_x_52:
[----:B------:R-:W-:Y:S05]  /*5000*/  @!P1 BRA `(.L_x_50) ;  /* 0x0000000000689947 */ /* 0x000fea0003800000 */
[----:B--2---:R-:W0:Y:S08]  /*5010*/  LDC.64 R8, c[0x0][0x390] ;  /* 0x0000e400ff087b82 */ /* 0x004e300000000a00 */
[----:B-1----:R-:W1:Y:S01]  /*5020*/  LDC R17, c[0x0][0x3c8] ;  /* 0x0000f200ff117b82 */ /* 0x002e620000000800 */
        /* <DEDUP_REMOVED lines=24> */
.L_x_50:
[----:B--2---:R-:W0:Y:S01]  /*51b0*/  LDC.64 R8, c[0x0][0x398] ;  /* 0x0000e600ff087b82 */ /* 0x004e220000000a00 */
[----:B------:R-:W2:Y:S01]  /*51c0*/  LDCU UR5, c[0x0][0x3c8] ;  /* 0x00007900ff0577ac */ /* 0x000ea20008000800 */
[----:B0-----:R-:W-:-:S04]  /*51d0*/  IMAD.WIDE.U32 R8, R14, 0x4, R8 ;  /* 0x000000040e087825 */ /* 0x001fc800078e0008 */
[----:B------:R-:W-:Y:S01]  /*51e0*/  VIADD R14, R14, 0x1 ;  /* 0x000000010e0e7836 */ /* 0x000fe20000000000 */
[----:B------:R3:W-:Y:S04]  /*51f0*/  STG.E desc[UR18][R8.64], R18 ;  /* 0x0000001208007986 */ /* 0x0007e8000c101912 */
[----:B--2---:R-:W-:-:S13]  /*5200*/  ISETP.NE.AND P0, PT, R14, UR5, PT ;  /* 0x000000050e007c0c */ /* 0x004fda000bf05270 */
[----:B---3--:R-:W-:Y:S05]  /*5210*/  @P0 BRA `(.L_x_53) ;  /* 0xfffffff000800947 */ /* 0x008fea000383ffff */
[----:B------:R-:W0:Y:S08]  /*5220*/  LDC.64 R8, c[0x0][0x388] ;  /* 0x0000e200ff087b82 */ /* 0x000e300000000a00 */
[----:B------:R-:W2:Y:S01]  /*5230*/  LDC.64 R10, c[0x0][0x398] ;  /* 0x0000e600ff0a7b82 */ /* 0x000ea20000000a00 */
[----:B0-----:R-:W3:Y:S04]  /*5240*/  LDG.E R8, desc[UR18][R8.64] ;  /* 0x0000001208087981 */ /* 0x001ee8000c1e1900 */
[----:B--2---:R-:W3:Y:S02]  /*5250*/  LDG.E R11, desc[UR18][R10.64] ;  /* 0x000000120a0b7981 */ /* 0x004ee4000c1e1900 */
[----:B---3--:R-:W-:-:S05]  /*5260*/  IMAD.IADD R14, R8, 0x1, -R11 ;  /* 0x00000001080e7824 */ /* 0x008fca00078e0a0b */
[C---:B------:R-:W-:Y:S02]  /*5270*/  ISETP.NE.AND P1, PT, R14.reuse, RZ, PT ;  /* 0x000000ff0e00720c */ /* 0x040fe40003f25270 */
[----:B------:R-:W-:-:S11]  /*5280*/  ISETP.GT.AND P0, PT, R14, RZ, PT ;  /* 0x000000ff0e00720c */ /* 0x000fd60003f04270 */
[----:B------:R-:W-:Y:S05]  /*5290*/  @P1 BRA `(.L_x_54) ;  /* 0x00000000003c1947 */ /* 0x000fea0003800000 */
[----:B------:R-:W0:Y:S01]  /*52a0*/  LDC.64 R10, c[0x0][0x398] ;  /* 0x0000e600ff0a7b82 */ /* 0x000e220000000a00 */
[----:B-1----:R-:W-:Y:S01]  /*52b0*/  IMAD.MOV.U32 R19, RZ, RZ, RZ ;  /* 0x000000ffff137224 */ /* 0x002fe200078e00ff */
[----:B------:R-:W1:Y:S06]  /*52c0*/  LDCU UR5, c[0x0][0x3c8] ;  /* 0x00007900ff0577ac */ /* 0x000e6c0008000800 */
[----:B------:R-:W2:Y:S02]  /*52d0*/  LDC.64 R8, c[0x0][0x388] ;  /* 0x0000e200ff087b82 */ /* 0x000ea40000000a00 */
.L_x_55:
        /* <DEDUP_REMOVED lines=11> */
.L_x_54:
[----:B------:R-:W-:Y:S05]  /*5390*/  @P0 BRA `(.L_x_17) ;  /* 0x0000001c00f40947 */ /* 0x000fea0003800000 */
.L_x_47:
[----:B------:R-:W3:Y:S02]  /*53a0*/  LDCU UR5, c[0x0][0x3c8] ;  /* 0x00007900ff0577ac */ /* 0x000ee40008000800 */
[----:B---3--:R-:W-:-:S09]  /*53b0*/  UISETP.LT.OR UP0, UPT, UR5, 0x1, UP0 ;  /* 0x000000010500788c */ /* 0x008fd20008701670 */
[----:B------:R-:W-:Y:S05]  /*53c0*/  BRA.U UP0, `(.L_x_46) ;  /* 0x0000001d00c07547 */ /* 0x000fea000b800000 */
[----:B------:R-:W-:-:S07]  /*53d0*/  IMAD.MOV.U32 R14, RZ, RZ, RZ ;  /* 0x000000ffff0e7224 */ /* 0x000fce00078e00ff */
.L_x_61:
        /* <DEDUP_REMOVED lines=8> */
.L_x_57:
        /* <DEDUP_REMOVED lines=95> */
.L_x_56:
        /* <DEDUP_REMOVED lines=55> */
.L_x_59:
        /* <DEDUP_REMOVED lines=32> */
.L_x_60:
        /* <DEDUP_REMOVED lines=27> */
.L_x_58:
        /* <DEDUP_REMOVED lines=19> */
.L_x_64:
        /* <DEDUP_REMOVED lines=11> */
.L_x_62:
[----:B------:R-:W-:Y:S05]  /*6350*/  @P0 BRA `(.L_x_17) ;  /* 0x0000001000040947 */ /* 0x000fea0003800000 */
.L_x_63:
[----:B------:R-:W-:-:S07]  /*6360*/  IMAD.MOV.U32 R14, RZ, RZ, RZ ;  /* 0x000000ffff0e7224 */ /* 0x000fce00078e00ff */
.L_x_70:
[----:B0-----:R-:W-:Y:S02]  /*6370*/  IMAD.MOV.U32 R10, RZ, RZ, RZ ;  /* 0x000000ffff0a7224 */ /* 0x001fe400078e00ff */
[----:B------:R-:W-:Y:S01]  /*6380*/  IMAD.MOV.U32 R18, RZ, RZ, RZ ;  /* 0x000000ffff127224 */ /* 0x000fe200078e00ff */
[----:B------:R-:W-:Y:S06]  /*6390*/  @!P1 BRA `(.L_x_65) ;  /* 0x00000004008c9947 */ /* 0x000fec0003800000 */
[----:B------:R-:W0:Y:S01]  /*63a0*/  LDC R15, c[0x0][0x3c8] ;  /* 0x0000f200ff0f7b82 */ /* 0x000e220000000800 */
[----:B-1----:R-:W-:Y:S02]  /*63b0*/  IMAD.MOV.U32 R16, RZ, RZ, RZ ;  /* 0x000000ffff107224 */ /* 0x002fe400078e00ff */
[----:B------:R-:W-:-:S05]  /*63c0*/  IMAD.MOV.U32 R18, RZ, RZ, RZ ;  /* 0x000000ffff127224 */ /* 0x000fca00078e00ff */
[----:B--2---:R-:W1:Y:S02]  /*63d0*/  LDC.64 R8, c[0x0][0x390] ;  /* 0x0000e400ff087b82 */ /* 0x004e640000000a00 */
.L_x_66:
        /* <DEDUP_REMOVED lines=95> */
.L_x_65:
        /* <DEDUP_REMOVED lines=54> */
.L_x_68:
        /* <DEDUP_REMOVED lines=32> */
.L_x_69:
        /* <DEDUP_REMOVED lines=27> */
.L_x_67:
        /* <DEDUP_REMOVED lines=19> */
.L_x_72:
        /* <DEDUP_REMOVED lines=11> */
.L_x_71:
[----:B------:R-:W-:Y:S05]  /*72c0*/  @P0 BRA `(.L_x_17) ;  /* 0x0000000000280947 */ /* 0x000fea0003800000 */
.L_x_46:
[----:B--2---:R-:W2:Y:S02]  /*72d0*/  LDC.64 R8, c[0x0][0x380] ;  /* 0x0000e000ff087b82 */ /* 0x004ea40000000a00 */
[----:B--2---:R-:W2:Y:S01]  /*72e0*/  LDG.E.64 R14, desc[UR18][R8.64] ;  /* 0x00000012080e7981 */ /* 0x004ea2000c1e1b00 */
[----:B------:R-:W-:-:S04]  /*72f0*/  UIADD3 UR20, UP0, UPT, UR20, 0x1, URZ ;  /* 0x0000000114147890 */ /* 0x000fc8000ff1e0ff */
[----:B------:R-:W-:Y:S02]  /*7300*/  UIADD3.X UR21, UPT, UPT, URZ, UR21, URZ, UP0, !UPT ;  /* 0x00000015ff157290 */ /* 0x000fe400087fe4ff */
[----:B0-----:R-:W-:-:S04]  /*7310*/  IMAD.U32 R10, RZ, RZ, UR20 ;  /* 0x00000014ff0a7e24 */ /* 0x001fc8000f8e00ff */
[----:B------:R-:W-:-:S05]  /*7320*/  IMAD.U32 R11, RZ, RZ, UR21 ;  /* 0x00000015ff0b7e24 */ /* 0x000fca000f8e00ff */
[----:B------:R0:W-:Y:S01]  /*7330*/  STG.E.64 desc[UR18][R8.64+0x8], R10 ;  /* 0x0000080a08007986 */ /* 0x0001e2000c101b12 */
[----:B--2---:R-:W-:-:S04]  /*7340*/  IADD3 R14, P0, PT, R14, UR13, RZ ;  /* 0x0000000d0e0e7c10 */ /* 0x004fc8000ff1e0ff */
[----:B------:R-:W-:-:S05]  /*7350*/  IADD3.X R15, PT, PT, R15, UR4, RZ, P0, !PT ;  /* 0x000000040f0f7c10 */ /* 0x000fca00087fe4ff */
[----:B------:R0:W-:Y:S04]  /*7360*/  STG.E.64 desc[UR18][R8.64], R14 ;  /* 0x0000000e08007986 */ /* 0x0001e8000c101b12 */
.L_x_17:
[----:B0-----:R-:W-:Y:S02]  /*7370*/  IMAD.U32 R8, RZ, RZ, UR9 ;  /* 0x00000009ff087e24 */ /* 0x001fe4000f8e00ff */
[----:B------:R-:W-:-:S05]  /*7380*/  IMAD.U32 R9, RZ, RZ, UR10 ;  /* 0x0000000aff097e24 */ /* 0x000fca000f8e00ff */
[----:B------:R0:W5:Y:S01]  /*7390*/  LDG.E R18, desc[UR18][R8.64+-0x4] ;  /* 0xfffffc1208127981 */ /* 0x000162000c1e1900 */
[----:B------:R-:W-:Y:S01]  /*73a0*/  UIADD3 UR11, UP0, UPT, UR11, -0x4, URZ ;  /* 0xfffffffc0b0b7890 */ /* 0x000fe2000ff1e0ff */
[----:B-12---:R-:W-:Y:S01]  /*73b0*/  IMAD.MOV.U32 R19, RZ, RZ, R6 ;  /* 0x000000ffff137224 */ /* 0x006fe200078e0006 */
[----:B------:R-:W-:Y:S02]  /*73c0*/  UIADD3 UR9, UP1, UPT, UR9, -0x4, URZ ;  /* 0xfffffffc09097890 */ /* 0x000fe4000ff3e0ff */
[----:B------:R-:W-:Y:S02]  /*73d0*/  UIADD3.X UR12, UPT, UPT, UR12, -0x1, URZ, UP0, !UPT ;  /* 0xffffffff0c0c7890 */ /* 0x000fe400087fe4ff */
[----:B------:R-:W-:Y:S01]  /*73e0*/  UIADD3.X UR10, UPT, UPT, UR10, -0x1, URZ, UP1, !UPT ;  /* 0xffffffff0a0a7890 */ /* 0x000fe20008ffe4ff */
[----:B------:R-:W-:Y:S11]  /*73f0*/  BRA `(.L_x_1) ;  /* 0xffffff8c007c7947 */ /* 0x000ff6000383ffff */
.L_x_2:
[----:B------:R-:W1:Y:S08]  /*7400*/  LDC.64 R8, c[0x0][0x3b8] ;  /* 0x0000ee00ff087b82 */ /* 0x000e700000000a00 */
[----:B0-----:R-:W0:Y:S01]  /*7410*/  LDC.64 R10, c[0x0][0x3a8] ;  /* 0x0000ea00ff0a7b82 */ /* 0x001e220000000a00 */
[----:B-1----:R-:W-:-:S05]  /*7420*/  IMAD.WIDE R8, R19, 0x4, R8 ;  /* 0x0000000413087825 */ /* 0x002fca00078e0208 */
[----:B------:R-:W2:Y:S01]  /*7430*/  LDG.E R14, desc[UR18][R8.64] ;  /* 0x00000012080e7981 */ /* 0x000ea2000c1e1900 */
[----:B0-----:R-:W-:Y:S01]  /*7440*/  IMAD.WIDE R10, R19, 0x4, R10 ;  /* 0x00000004130a7825 */ /* 0x001fe200078e020a */
[----:B--2---:R-:W-:-:S05]  /*7450*/  LOP3.LUT R14, R14, R21, RZ, 0xfc, !PT ;  /* 0x000000150e0e7212 */ /* 0x004fca00078efcff */
[----:B------:R-:W-:Y:S02]  /*7460*/  IMAD.SHL.U32 R23, R14, 0x2, RZ ;  /* 0x000000020e177824 */ /* 0x000fe400078e00ff */
[----:B------:R-:W0:Y:S03]  /*7470*/  LDC.64 R14, c[0x0][0x3b0] ;  /* 0x0000ec00ff0e7b82 */ /* 0x000e260000000a00 */
[----:B------:R-:W-:Y:S04]  /*7480*/  STG.E desc[UR18][R8.64+0x4], R23 ;  /* 0x0000041708007986 */ /* 0x000fe8000c101912 */
[----:B------:R-:W2:Y:S01]  /*7490*/  LDG.E R16, desc[UR18][R10.64] ;  /* 0x000000120a107981 */ /* 0x000ea2000c1e1900 */
[----:B0-----:R-:W-:Y:S01]  /*74a0*/  IMAD.WIDE R14, R19, 0x4, R14 ;  /* 0x00000004130e7825 */ /* 0x001fe200078e020e */
[----:B--2---:R-:W-:-:S05]  /*74b0*/  LOP3.LUT R25, R16, R21, RZ, 0xfc, !PT ;  /* 0x0000001510197212 */ /* 0x004fca00078efcff */
[----:B------:R0:W-:Y:S04]  /*74c0*/  STG.E desc[UR18][R10.64+0x4], R25 ;  /* 0x000004190a007986 */ /* 0x0001e8000c101912 */
[----:B------:R-:W2:Y:S01]  /*74d0*/  LDG.E R16, desc[UR18][R14.64] ;  /* 0x000000120e107981 */ /* 0x000ea2000c1e1900 */
[----:B------:R-:W-:Y:S01]  /*74e0*/  IMAD.U32 R17, RZ, RZ, UR10 ;  /* 0x0000000aff117e24 */ /* 0x000fe2000f8e00ff */
[----:B0-----:R-:W0:Y:S01]  /*74f0*/  LDC R25, c[0x0][0x3cc] ;  /* 0x0000f300ff197b82 */ /* 0x001e220000000800 */
[----:B--2---:R-:W-:Y:S01]  /*7500*/  LOP3.LUT R20, R16, R21, RZ, 0xfc, !PT ;  /* 0x0000001510147212 */ /* 0x004fe200078efcff */
[----:B------:R-:W-:Y:S01]  /*7510*/  IMAD.U32 R16, RZ, RZ, UR9 ;  /* 0x00000009ff107e24 */ /* 0x000fe2000f8e00ff */
[----:B------:R-:W-:Y:S02]  /*7520*/  LOP3.LUT R21, R21, R18, RZ, 0x3c, !PT ;  /* 0x0000001215157212 */ /* 0x000fe400078e3cff */
[----:B------:R-:W-:-:S05]  /*7530*/  SHF.R.S32.HI R27, RZ, 0x1, R20 ;  /* 0x00000001ff1b7819 */ /* 0x000fca0000011414 */
[----:B------:R1:W-:Y:S04]  /*7540*/  STG.E desc[UR18][R14.64+0x4], R27 ;  /* 0x0000041b0e007986 */ /* 0x0003e8000c101912 */
[----:B------:R1:W-:Y:S04]  /*7550*/  STG.E desc[UR18][R16.64], R21 ;  /* 0x0000001510007986 */ /* 0x0003e8000c101912 */
[----:B------:R-:W2:Y:S04]  /*7560*/  LDG.E R8, desc[UR18][R8.64+0x4] ;  /* 0x0000041208087981 */ /* 0x000ea8000c1e1900 */
[----:B------:R-:W2:Y:S04]  /*7570*/  LDG.E R23, desc[UR18][R10.64+0x4] ;  /* 0x000004120a177981 */ /* 0x000ea8000c1e1900 */
[----:B------:R-:W2:Y:S01]  /*7580*/  LDG.E R18, desc[UR18][R14.64+0x4] ;  /* 0x000004120e127981 */ /* 0x000ea2000c1e1900 */
[----:B------:R-:W-:Y:S01]  /*7590*/  UIADD3 UR4, UP1, UPT, UR9, 0x4, URZ ;  /* 0x0000000409047890 */ /* 0x000fe2000ff3e0ff */
[----:B------:R-:W-:Y:S01]  /*75a0*/  VIADD R19, R19, 0x1 ;  /* 0x0000000113137836 */ /* 0x000fe20000000000 */
[----:B------:R-:W-:-:S02]  /*75b0*/  UIADD3 UR11, UP0, UPT, UR11, 0x4, URZ ;  /* 0x000000040b0b7890 */ /* 0x000fc4000ff1e0ff */
[----:B------:R-:W-:Y:S02]  /*75c0*/  UIADD3.X UR5, UPT, UPT, URZ, UR10, URZ, UP1, !UPT ;  /* 0x0000000aff057290 */ /* 0x000fe40008ffe4ff */
[----:B------:R-:W-:Y:S01]  /*75d0*/  UIADD3.X UR12, UPT, UPT, URZ, UR12, URZ, UP0, !UPT ;  /* 0x0000000cff0c7290 */ /* 0x000fe200087fe4ff */
[----:B------:R-:W-:-:S04]  /*75e0*/  UMOV UR9, UR4 ;  /* 0x0000000400097c82 */ /* 0x000fc80008000000 */
[----:B------:R-:W-:Y:S01]  /*75f0*/  UMOV UR10, UR5 ;  /* 0x00000005000a7c82 */ /* 0x000fe20008000000 */
[----:B--2---:R-:W-:-:S04]  /*7600*/  LOP3.LUT R18, R18, R23, R8, 0xfe, !PT ;  /* 0x0000001712127212 */ /* 0x004fc800078efe08 */
[----:B0-----:R-:W-:Y:S01]  /*7610*/  LOP3.LUT R18, R18, R25, RZ, 0xc, !PT ;  /* 0x0000001912127212 */ /* 0x001fe200078e0cff */
[----:B-1----:R-:W-:Y:S06]  /*7620*/  BRA `(.L_x_1) ;  /* 0xffffff8800f07947 */ /* 0x002fec000383ffff */
.L_x_73:
[----:B------:R-:W-:-:S00]  /*7630*/  BRA `(.L_x_73) ;  /* 0xfffffffc00fc7947 */ /* 0x000fc0000383ffff */
[----:B------:R-:W-:-:S00]  /*7640*/  NOP ;  /* 0x0000000000007918 */ /* 0x000fc00000000000 */
        /* <DEDUP_REMOVED lines=11> */
.L_x_83:


//--------------------- .text._Z16sgpu_cuda_kerneliiPjS_S_S_i --------------------------
	.section	.text._Z16sgpu_cuda_kerneliiPjS_S_S_i,"ax",@progbits
	.align	128
        .global         _Z16sgpu_cuda_kerneliiPjS_S_S_i
        .type           _Z16sgpu_cuda_kerneliiPjS_S_S_i,@function
        .size           _Z16sgpu_cuda_kerneliiPjS_S_S_i,(.L_x_84 - _Z16sgpu_cuda_kerneliiPjS_S_S_i)
        .other          _Z16sgpu_cuda_kerneliiPjS_S_S_i,@"STO_CUDA_ENTRY STV_DEFAULT"
_Z16sgpu_cuda_kerneliiPjS_S_S_i:
.text._Z16sgpu_cuda_kerneliiPjS_S_S_i:
[----:B------:R-:W-:Y:S01]  /*0000*/  LDC R1, c[0x0][0x37c] ;  /* 0x0000df00ff017b82 */ /* 0x000fe20000000800 */
[----:B------:R-:W0:Y:S01]  /*0010*/  S2R R3, SR_TID.X ;  /* 0x0000000000037919 */ /* 0x000e220000002100 */
[----:B------:R-:W0:Y:S01]  /*0020*/  LDCU UR5, c[0x0][0x360] ;  /* 0x00006c00ff0577ac */ /* 0x000e220008000800 */
[----:B------:R-:W-:Y:S01]  /*0030*/  MOV R4, 0x400 ;  /* 0x0000040000047802 */ /* 0x000fe20000000f00 */
[----:B------:R-:W-:Y:S01]  /*0040*/  BSSY.RECONVERGENT B0, `(.L_x_74) ;  /* 0x0000058000007945 */ /* 0x000fe20003800200 */
[----:B------:R-:W0:Y:S01]  /*0050*/  S2R R0, SR_CTAID.X ;  /* 0x0000000000007919 */ /* 0x000e220000002500 */
[----:B------:R-:W1:Y:S02]  /*0060*/  LDCU UR8, c[0x0][0x3a8] ;  /* 0x00007500ff0877ac */ /* 0x000e640008000800 */
[----:B------:R-:W-:Y:S01]  /*0070*/  VIADD R2, R4, 0x3c00 ;  /* 0x00003c0004027836 */ /* 0x000fe20000000000 */
[----:B------:R-:W2:Y:S01]  /*0080*/  S2R R17, SR_CgaCtaId ;  /* 0x0000000000117919 */ /* 0x000ea20000008800 */
[----:B------:R-:W3:Y:S01]  /*0090*/  LDCU UR4, c[0x0][0x380] ;  /* 0x00007000ff0477ac */ /* 0x000ee20008000800 */
[----:B------:R-:W4:Y:S01]  /*00a0*/  LDCU.64 UR6, c[0x0][0x358] ;  /* 0x00006b00ff0677ac */ /* 0x000f220008000a00 */
[----:B------:R-:W0:Y:S02]  /*00b0*/  LDCU UR9, c[0x0][0x384] ;  /* 0x00007080ff0977ac */ /* 0x000e240008000800 */
[----:B0-----:R-:W-:Y:S01]  /*00c0*/  IMAD R5, R0, UR5, R3 ;  /* 0x0000000500057c24 */ /* 0x001fe2000f8e0203 */
[----:B------:R-:W-:-:S02]  /*00d0*/  UMOV UR5, 0xffffffff ;  /* 0xffffffff00057882 */ /* 0x000fc40000000000 */
[----:B---3--:R-:W-:Y:S01]  /*00e0*/  USHF.L.U32 UR4, UR5, UR4, URZ ;  /* 0x0000000405047299 */ /* 0x008fe200080006ff */
[----:B--2---:R-:W-:Y:S02]  /*00f0*/  LEA R2, R17, R2, 0x18 ;  /* 0x0000000211027211 */ /* 0x004fe400078ec0ff */
[----:B-1----:R-:W-:-:S03]  /*0100*/  ISETP.GE.AND P0, PT, R5, UR8, PT ;  /* 0x0000000805007c0c */ /* 0x002fc6000bf06270 */
[----:B------:R-:W-:-:S10]  /*0110*/  IMAD R2, R3, 0x4, R2 ;  /* 0x0000000403027824 */ /* 0x000fd400078e0202 */
[----:B----4-:R-:W-:Y:S05]  /*0120*/  @P0 BRA `(.L_x_75) ;  /* 0x0000000400200947 */ /* 0x010fea0003800000 */
[----:B------:R-:W0:Y:S08]  /*0130*/  LDC.64 R8, c[0x0][0x390] ;  /* 0x0000e400ff087b82 */ /* 0x000e300000000a00 */
[----:B------:R-:W1:Y:S08]  /*0140*/  LDC.64 R10, c[0x0][0x398] ;  /* 0x0000e600ff0a7b82 */ /* 0x000e700000000a00 */
[----:B------:R-:W2:Y:S01]  /*0150*/  LDC.64 R6, c[0x0][0x388] ;  /* 0x0000e200ff067b82 */ /* 0x000ea20000000a00 */
[----:B0-----:R-:W-:-:S06]  /*0160*/  IMAD.WIDE R8, R5, 0x4, R8 ;  /* 0x0000000405087825 */ /* 0x001fcc00078e0208 */
[----:B------:R-:W3:Y:S01]  /*0170*/  LDG.E R8, desc[UR6][R8.64] ;  /* 0x0000000608087981 */ /* 0x000ee2000c1e1900 */
[----:B-1----:R-:W-:-:S06]  /*0180*/  IMAD.WIDE R10, R5, 0x4, R10 ;  /* 0x00000004050a7825 */ /* 0x002fcc00078e020a */
[----:B------:R-:W3:Y:S01]  /*0190*/  LDG.E R11, desc[UR6][R10.64] ;  /* 0x000000060a0b7981 */ /* 0x000ee2000c1e1900 */
[----:B--2---:R-:W-:-:S05]  /*01a0*/  IMAD.WIDE R6, R5, 0x4, R6 ;  /* 0x0000000405067825 */ /* 0x004fca00078e0206 */
[----:B------:R0:W3:Y:S01]  /*01b0*/  LDG.E R13, desc[UR6][R6.64] ;  /* 0x00000006060d7981 */ /* 0x0000e2000c1e1900 */
[C---:B------:R-:W-:Y:S02]  /*01c0*/  VIADD R5, R4.reuse, 0xf00 ;  /* 0x00000f0004057836 */ /* 0x040fe40000000000 */
[C---:B------:R-:W-:Y:S02]  /*01d0*/  VIADD R14, R4.reuse, 0x1e00 ;  /* 0x00001e00040e7836 */ /* 0x040fe40000000000 */
[----:B------:R-:W-:Y:S01]  /*01e0*/  VIADD R15, R4, 0x2d00 ;  /* 0x00002d00040f7836 */ /* 0x000fe20000000000 */
[C---:B------:R-:W-:Y:S02]  /*01f0*/  LEA R4, R17.reuse, R4, 0x18 ;  /* 0x0000000411047211 */ /* 0x040fe400078ec0ff */
[C---:B------:R-:W-:Y:S02]  /*0200*/  LEA R12, R17.reuse, R5, 0x18 ;  /* 0x00000005110c7211 */ /* 0x040fe400078ec0ff */
[----:B------:R-:W-:-:S02]  /*0210*/  LEA R14, R17, R14, 0x18 ;  /* 0x0000000e110e7211 */ /* 0x000fc400078ec0ff */
[----:B------:R-:W-:Y:S01]  /*0220*/  LEA R16, R17, R15, 0x18 ;  /* 0x0000000f11107211 */ /* 0x000fe200078ec0ff */
[C---:B------:R-:W-:Y:S02]  /*0230*/  IMAD R4, R3.reuse, 0x28, R4 ;  /* 0x0000002803047824 */ /* 0x040fe400078e0204 */
[C---:B------:R-:W-:Y:S02]  /*0240*/  IMAD R5, R3.reuse, 0x28, R12 ;  /* 0x0000002803057824 */ /* 0x040fe400078e020c */
[C---:B0-----:R-:W-:Y:S02]  /*0250*/  IMAD R6, R3.reuse, 0x28, R14 ;  /* 0x0000002803067824 */ /* 0x041fe400078e020e */
[----:B------:R-:W-:Y:S02]  /*0260*/  IMAD R7, R3, 0x28, R16 ;  /* 0x0000002803077824 */ /* 0x000fe400078e0210 */
[----:B------:R-:W-:Y:S01]  /*0270*/  HFMA2 R12, -RZ, RZ, 0, 0 ;  /* 0x00000000ff0c7431 */ /* 0x000fe200000001ff */
[----:B------:R-:W-:Y:S01]  /*0280*/  BSSY.RECONVERGENT B1, `(.L_x_76) ;  /* 0x0000030000017945 */ /* 0x000fe20003800200 */
[----:B------:R-:W-:Y:S01]  /*0290*/  IMAD.MOV.U32 R9, RZ, RZ, RZ ;  /* 0x000000ffff097224 */ /* 0x000fe200078e00ff */
[----:B---3--:R-:W-:Y:S01]  /*02a0*/  LOP3.LUT R10, R11, R8, R13, 0xfe, !PT ;  /* 0x000000080b0a7212 */ /* 0x008fe200078efe0d */
[----:B------:R0:W-:Y:S04]  /*02b0*/  STS [R4], R13 ;  /* 0x0000000d04007388 */ /* 0x0001e80000000800 */
[----:B------:R0:W-:Y:S04]  /*02c0*/  STS [R5], R8 ;  /* 0x0000000805007388 */ /* 0x0001e80000000800 */
[----:B------:R0:W-:Y:S04]  /*02d0*/  STS [R6], R11 ;  /* 0x0000000b06007388 */ /* 0x0001e80000000800 */
[----:B------:R0:W-:Y:S02]  /*02e0*/  STS [R7], R10 ;  /* 0x0000000a07007388 */ /* 0x0001e40000000800 */
.L_x_80:
[----:B0-----:R-:W-:Y:S01]  /*02f0*/  IMAD R17, R12, 0x4, R7 ;  /* 0x000000040c117824 */ /* 0x001fe200078e0207 */
[----:B------:R-:W-:Y:S01]  /*0300*/  BSSY.RECONVERGENT B2, `(.L_x_77) ;  /* 0x0000025000027945 */ /* 0x000fe20003800200 */
[----:B------:R-:W-:-:S03]  /*0310*/  IMAD.MOV.U32 R15, RZ, RZ, R12 ;  /* 0x000000ffff0f7224 */ /* 0x000fc600078e000c */
[----:B0-----:R-:W0:Y:S02]  /*0320*/  LDS R11, [R17] ;  /* 0x00000000110b7984 */ /* 0x001e240000000800 */
[----:B0-----:R-:W-:-:S04]  /*0330*/  LOP3.LUT R8, R11, UR4, RZ, 0xfc, !PT ;  /* 0x000000040b087c12 */ /* 0x001fc8000f8efcff */
[----:B------:R-:W-:-:S13]  /*0340*/  ISETP.NE.AND P0, PT, R8, -0x1, PT ;  /* 0xffffffff0800780c */ /* 0x000fda0003f05270 */
[----:B------:R-:W-:Y:S01]  /*0350*/  @!P0 VIADD R12, R12, 0xffffffff ;  /* 0xffffffff0c0c8836 */ /* 0x000fe20000000000 */
[----:B------:R-:W-:Y:S06]  /*0360*/  @!P0 BRA `(.L_x_78) ;  /* 0x0000000000788947 */ /* 0x000fec0003800000 */
[----:B------:R-:W-:-:S04]  /*0370*/  IADD3 R8, PT, PT, R11, 0x1, RZ ;  /* 0x000000010b087810 */ /* 0x000fc80007ffe0ff */
[CC--:B------:R-:W-:Y:S02]  /*0380*/  LOP3.LUT R10, R8.reuse, R11.reuse, RZ, 0xfc, !PT ;  /* 0x0000000b080a7212 */ /* 0x0c0fe400078efcff */
[----:B------:R-:W-:-:S03]  /*0390*/  LOP3.LUT R19, R8, R11, RZ, 0x30, !PT ;  /* 0x0000000b08137212 */ /* 0x000fc600078e30ff */
[----:B------:R0:W-:Y:S01]  /*03a0*/  STS [R17], R10 ;  /* 0x0000000a11007388 */ /* 0x0001e20000000800 */
[----:B------:R-:W-:-:S13]  /*03b0*/  LOP3.LUT P0, RZ, R19, UR4, RZ, 0x30, !PT ;  /* 0x0000000413ff7c12 */ /* 0x000fda000f8030ff */
[----:B0-----:R-:W-:Y:S05]  /*03c0*/  @!P0 BRA `(.L_x_79) ;  /* 0x00000000005c8947 */ /* 0x001fea0003800000 */
[----:B------:R-:W-:-:S05]  /*03d0*/  VIADD R18, R15, 0x1 ;  /* 0x000000010f127836 */ /* 0x000fca0000000000 */
[----:B------:R-:W-:-:S13]  /*03e0*/  ISETP.NE.AND P0, PT, R18, UR9, PT ;  /* 0x0000000912007c0c */ /* 0x000fda000bf05270 */
[----:B------:R-:W-:Y:S02]  /*03f0*/  @!P0 VIADD R9, R9, 0x1 ;  /* 0x0000000109098836 */ /* 0x000fe40000000000 */
[----:B------:R-:W-:Y:S01]  /*0400*/  @!P0 VIADD R12, R15, 0xffffffff ;  /* 0xffffffff0f0c8836 */ /* 0x000fe20000000000 */
[----:B------:R-:W-:Y:S06]  /*0410*/  @!P0 BRA `(.L_x_78) ;  /* 0x00000000004c8947 */ /* 0x000fec0003800000 */
[C---:B------:R-:W-:Y:S02]  /*0420*/  IMAD R8, R15.reuse, 0x4, R4 ;  /* 0x000000040f087824 */ /* 0x040fe400078e0204 */
[----:B------:R-:W-:-:S03]  /*0430*/  IMAD R14, R15, 0x4, R6 ;  /* 0x000000040f0e7824 */ /* 0x000fc600078e0206 */
[----:B------:R-:W0:Y:S02]  /*0440*/  LDS R10, [R8] ;  /* 0x00000000080a7984 */ /* 0x000e240000000800 */
[----:B0-----:R-:W-:Y:S02]  /*0450*/  LOP3.LUT R11, R10, R19, RZ, 0xfc, !PT ;  /* 0x000000130a0b7212 */ /* 0x001fe400078efcff */
[----:B------:R-:W-:-:S03]  /*0460*/  LEA R10, R15, R5, 0x2 ;  /* 0x000000050f0a7211 */ /* 0x000fc600078e10ff */
[----:B------:R-:W-:Y:S04]  /*0470*/  STS [R8+0x4], R11 ;  /* 0x0000040b08007388 */ /* 0x000fe80000000800 */
[----:B------:R-:W0:Y:S02]  /*0480*/  LDS R12, [R10] ;  /* 0x000000000a0c7984 */ /* 0x000e240000000800 */
[----:B0-----:R-:W-:-:S05]  /*0490*/  LOP3.LUT R12, R12, R19, RZ, 0xfc, !PT ;  /* 0x000000130c0c7212 */ /* 0x001fca00078efcff */
[----:B------:R-:W-:-:S05]  /*04a0*/  IMAD.SHL.U32 R13, R12, 0x2, RZ ;  /* 0x000000020c0d7824 */ /* 0x000fca00078e00ff */
[----:B------:R-:W-:Y:S04]  /*04b0*/  STS [R10+0x4], R13 ;  /* 0x0000040d0a007388 */ /* 0x000fe80000000800 */
[----:B------:R-:W0:Y:S02]  /*04c0*/  LDS R12, [R14] ;  /* 0x000000000e0c7984 */ /* 0x000e240000000800 */
[----:B0-----:R-:W-:-:S04]  /*04d0*/  LOP3.LUT R12, R12, R19, RZ, 0xfc, !PT ;  /* 0x000000130c0c7212 */ /* 0x001fc800078efcff */
[----:B------:R-:W-:Y:S01]  /*04e0*/  SHF.R.U32.HI R16, RZ, 0x1, R12 ;  /* 0x00000001ff107819 */ /* 0x000fe2000001160c */
[----:B------:R-:W-:-:S03]  /*04f0*/  IMAD.MOV.U32 R12, RZ, RZ, R18 ;  /* 0x000000ffff0c7224 */ /* 0x000fc600078e0012 */
[----:B------:R-:W-:Y:S01]  /*0500*/  LOP3.LUT R15, R16, R11, R13, 0xfe, !PT ;  /* 0x0000000b100f7212 */ /* 0x000fe200078efe0d */
[----:B------:R0:W-:Y:S04]  /*0510*/  STS [R14+0x4], R16 ;  /* 0x000004100e007388 */ /* 0x0001e80000000800 */
[----:B------:R0:W-:Y:S01]  /*0520*/  STS [R17+0x4], R15 ;  /* 0x0000040f11007388 */ /* 0x0001e20000000800 */
[----:B------:R-:W-:Y:S05]  /*0530*/  BRA `(.L_x_78) ;  /* 0x0000000000047947 */ /* 0x000fea0003800000 */
.L_x_79:
[----:B------:R-:W-:-:S07]  /*0540*/  VIADD R12, R15, 0xffffffff ;  /* 0xffffffff0f0c7836 */ /* 0x000fce0000000000 */
.L_x_78:
[----:B------:R-:W-:Y:S05]  /*0550*/  BSYNC.RECONVERGENT B2 ;  /* 0x0000000000027941 */ /* 0x000fea0003800200 */
.L_x_77:
[----:B------:R-:W-:-:S13]  /*0560*/  ISETP.GT.AND P0, PT, R12, -0x1, PT ;  /* 0xffffffff0c00780c */ /* 0x000fda0003f04270 */
[----:B------:R-:W-:Y:S05]  /*0570*/  @P0 BRA `(.L_x_80) ;  /* 0xfffffffc005c0947 */ /* 0x000fea000383ffff */
[----:B------:R-:W-:Y:S05]  /*0580*/  BSYNC.RECONVERGENT B1 ;  /* 0x0000000000017941 */ /* 0x000fea0003800200 */
.L_x_76:
[----:B------:R1:W-:Y:S01]  /*0590*/  STS [R2], R9 ;  /* 0x0000000902007388 */ /* 0x0003e20000000800 */
[----:B------:R-:W-:Y:S05]  /*05a0*/  BRA `(.L_x_81) ;  /* 0x0000000000047947 */ /* 0x000fea0003800000 */
.L_x_75:
[----:B------:R0:W-:Y:S02]  /*05b0*/  STS [R2], RZ ;  /* 0x000000ff02007388 */ /* 0x0001e40000000800 */
.L_x_81:
[----:B------:R-:W-:Y:S05]  /*05c0*/  BSYNC.RECONVERGENT B0 ;  /* 0x0000000000007941 */ /* 0x000fea0003800200 */
.L_x_74:
[----:B------:R-:W-:Y:S01]  /*05d0*/  BAR.SYNC.DEFER_BLOCKING 0x0 ;  /* 0x0000000000007b1d */ /* 0x000fe20000010000 */
[C---:B------:R-:W-:Y:S02]  /*05e0*/  LOP3.LUT P0, RZ, R3.reuse, 0x3e0, RZ, 0xc0, !PT ;  /* 0x000003e003ff7812 */ /* 0x040fe4000780c0ff */
[C---:B------:R-:W-:Y:S02]  /*05f0*/  ISETP.GT.U32.AND P1, PT, R3.reuse, 0x1f, PT ;  /* 0x0000001f0300780c */ /* 0x040fe40003f24070 */
[----:B------:R-:W-:-:S13]  /*0600*/  ISETP.NE.AND P2, PT, R3, RZ, PT ;  /* 0x000000ff0300720c */ /* 0x000fda0003f45270 */
[----:B------:R-:W2:Y:S01]  /*0610*/  @!P2 S2R R6, SR_CgaCtaId ;  /* 0x000000000006a919 */ /* 0x000ea20000008800 */
[----:B------:R-:W-:Y:S04]  /*0620*/  @!P0 LDS R4, [R2+0x100] ;  /* 0x0001000002048984 */ /* 0x000fe80000000800 */
[----:B------:R-:W3:Y:S02]  /*0630*/  @!P0 LDS R5, [R2] ;  /* 0x0000000002058984 */ /* 0x000ee40000000800 */
[----:B---3--:R-:W-:-:S05]  /*0640*/  @!P0 IADD3 R5, PT, PT, R4, R5, RZ ;  /* 0x0000000504058210 */ /* 0x008fca0007ffe0ff */
[----:B------:R-:W-:Y:S01]  /*0650*/  @!P0 STS [R2], R5 ;  /* 0x0000000502008388 */ /* 0x000fe20000000800 */
[----:B------:R-:W-:Y:S01]  /*0660*/  BAR.SYNC.DEFER_BLOCKING 0x0 ;  /* 0x0000000000007b1d */ /* 0x000fe20000010000 */
[----:B------:R-:W-:-:S05]  /*0670*/  ISETP.GT.U32.AND P0, PT, R3, 0xf, PT ;  /* 0x0000000f0300780c */ /* 0x000fca0003f04070 */
[----:B------:R-:W-:Y:S04]  /*0680*/  @!P1 LDS R4, [R2+0x80] ;  /* 0x0000800002049984 */ /* 0x000fe80000000800 */
[----:B------:R-:W3:Y:S02]  /*0690*/  @!P1 LDS R7, [R2] ;  /* 0x0000000002079984 */ /* 0x000ee40000000800 */
[----:B---3--:R-:W-:-:S05]  /*06a0*/  @!P1 IMAD.IADD R7, R4, 0x1, R7 ;  /* 0x0000000104079824 */ /* 0x008fca00078e0207 */
[----:B------:R-:W-:Y:S01]  /*06b0*/  @!P1 STS [R2], R7 ;  /* 0x0000000702009388 */ /* 0x000fe20000000800 */
[----:B------:R-:W-:Y:S01]  /*06c0*/  BAR.SYNC.DEFER_BLOCKING 0x0 ;  /* 0x0000000000007b1d */ /* 0x000fe20000010000 */
[----:B------:R-:W-:-:S05]  /*06d0*/  ISETP.GT.U32.AND P1, PT, R3, 0x7, PT ;  /* 0x000000070300780c */ /* 0x000fca0003f24070 */
[----:B------:R-:W-:Y:S04]  /*06e0*/  @!P0 LDS R4, [R2+0x40] ;  /* 0x0000400002048984 */ /* 0x000fe80000000800 */
[----:B-1----:R-:W1:Y:S02]  /*06f0*/  @!P0 LDS R9, [R2] ;  /* 0x0000000002098984 */ /* 0x002e640000000800 */
[----:B-1----:R-:W-:-:S05]  /*0700*/  @!P0 IMAD.IADD R9, R4, 0x1, R9 ;  /* 0x0000000104098824 */ /* 0x002fca00078e0209 */
[----:B------:R-:W-:Y:S01]  /*0710*/  @!P0 STS [R2], R9 ;  /* 0x0000000902008388 */ /* 0x000fe20000000800 */
[----:B------:R-:W-:Y:S01]  /*0720*/  BAR.SYNC.DEFER_BLOCKING 0x0 ;  /* 0x0000000000007b1d */ /* 0x000fe20000010000 */
[----:B------:R-:W-:-:S05]  /*0730*/  ISETP.GT.U32.AND P0, PT, R3, 0x3, PT ;  /* 0x000000030300780c */ /* 0x000fca0003f04070 */
[----:B------:R-:W-:Y:S04]  /*0740*/  @!P1 LDS R4, [R2+0x20] ;  /* 0x0000200002049984 */ /* 0x000fe80000000800 */
[----:B------:R-:W1:Y:S02]  /*0750*/  @!P1 LDS R5, [R2] ;  /* 0x0000000002059984 */ /* 0x000e640000000800 */
[----:B-1----:R-:W-:-:S05]  /*0760*/  @!P1 IMAD.IADD R5, R4, 0x1, R5 ;  /* 0x0000000104059824 */ /* 0x002fca00078e0205 */
[----:B------:R1:W-:Y:S01]  /*0770*/  @!P1 STS [R2], R5 ;  /* 0x0000000502009388 */ /* 0x0003e20000000800 */
[----:B------:R-:W-:Y:S01]  /*0780*/  BAR.SYNC.DEFER_BLOCKING 0x0 ;  /* 0x0000000000007b1d */ /* 0x000fe20000010000 */
[----:B------:R-:W-:Y:S02]  /*0790*/  ISETP.GT.U32.AND P1, PT, R3, 0x1, PT ;  /* 0x000000010300780c */ /* 0x000fe40003f24070 */
[----:B-1----:R-:W-:-:S04]  /*07a0*/  @!P2 MOV R5, 0x400 ;  /* 0x000004000005a802 */ /* 0x002fc80000000f00 */
[----:B--2---:R-:W-:Y:S01]  /*07b0*/  @!P2 LEA R9, R6, R5, 0x18 ;  /* 0x000000050609a211 */ /* 0x004fe200078ec0ff */
[----:B------:R-:W-:Y:S04]  /*07c0*/  @!P0 LDS R4, [R2+0x10] ;  /* 0x0000100002048984 */ /* 0x000fe80000000800 */
[----:B------:R-:W1:Y:S02]  /*07d0*/  @!P0 LDS R7, [R2] ;  /* 0x0000000002078984 */ /* 0x000e640000000800 */
[----:B-1----:R-:W-:-:S05]  /*07e0*/  @!P0 IADD3 R7, PT, PT, R4, R7, RZ ;  /* 0x0000000704078210 */ /* 0x002fca0007ffe0ff */
[----:B------:R-:W-:Y:S01]  /*07f0*/  @!P0 STS [R2], R7 ;  /* 0x0000000702008388 */ /* 0x000fe20000000800 */
[----:B------:R-:W-:Y:S06]  /*0800*/  BAR.SYNC.DEFER_BLOCKING 0x0 ;  /* 0x0000000000007b1d */ /* 0x000fec0000010000 */
[----:B------:R-:W-:Y:S04]  /*0810*/  @!P1 LDS R3, [R2+0x8] ;  /* 0x0000080002039984 */ /* 0x000fe80000000800 */
[----:B------:R-:W1:Y:S02]  /*0820*/  @!P1 LDS R4, [R2] ;  /* 0x0000000002049984 */ /* 0x000e640000000800 */
[----:B-1----:R-:W-:-:S05]  /*0830*/  @!P1 IMAD.IADD R3, R3, 0x1, R4 ;  /* 0x0000000103039824 */ /* 0x002fca00078e0204 */
[----:B------:R-:W-:Y:S01]  /*0840*/  @!P1 STS [R2], R3 ;  /* 0x0000000302009388 */ /* 0x000fe20000000800 */
[----:B------:R-:W-:Y:S06]  /*0850*/  BAR.SYNC.DEFER_BLOCKING 0x0 ;  /* 0x0000000000007b1d */ /* 0x000fec0000010000 */
[----:B------:R-:W1:Y:S02]  /*0860*/  @!P2 LDS.64 R4, [R9+0x3c00] ;  /* 0x003c00000904a984 */ /* 0x000e640000000a00 */
[----:B-1----:R-:W-:-:S05]  /*0870*/  @!P2 IMAD.IADD R4, R5, 0x1, R4 ;  /* 0x000000010504a824 */ /* 0x002fca00078e0204 */
[----:B------:R1:W-:Y:S01]  /*0880*/  @!P2 STS [R9+0x3c00], R4 ;  /* 0x003c00040900a388 */ /* 0x0003e20000000800 */
[----:B------:R-:W-:Y:S06]  /*0890*/  BAR.SYNC.DEFER_BLOCKING 0x0 ;  /* 0x0000000000007b1d */ /* 0x000fec0000010000 */
[----:B------:R-:W-:Y:S05]  /*08a0*/  @P2 EXIT ;  /* 0x000000000000294d */ /* 0x000fea0003800000 */
[----:B------:R-:W2:Y:S01]  /*08b0*/  S2UR UR5, SR_CgaCtaId ;  /* 0x00000000000579c3 */ /* 0x000ea20000008800 */
[----:B------:R-:W-:-:S07]  /*08c0*/  UMOV UR4, 0x400 ;  /* 0x0000040000047882 */ /* 0x000fce0000000000 */
[----:B0-----:R-:W0:Y:S01]  /*08d0*/  LDC.64 R2, c[0x0][0x3a0] ;  /* 0x0000e800ff027b82 */ /* 0x001e220000000a00 */
[----:B--2---:R-:W-:Y:S01]  /*08e0*/  ULEA UR4, UR5, UR4, 0x18 ;  /* 0x0000000405047291 */ /* 0x004fe2000f8ec0ff */
[----:B0-----:R-:W-:-:S08]  /*08f0*/  IMAD.WIDE.U32 R2, R0, 0x4, R2 ;  /* 0x0000000400027825 */ /* 0x001fd000078e0002 */
[----:B------:R-:W0:Y:S04]  /*0900*/  LDS R5, [UR4+0x3c00] ;  /* 0x003c0004ff057984 */ /* 0x000e280008000800 */
[----:B0-----:R-:W-:Y:S01]  /*0910*/  STG.E desc[UR6][R2.64], R5 ;  /* 0x0000000502007986 */ /* 0x001fe2000c101906 */
[----:B------:R-:W-:Y:S05]  /*0920*/  EXIT ;  /* 0x000000000000794d */ /* 0x000fea0003800000 */
.L_x_82:
        /* <DEDUP_REMOVED lines=13> */
.L_x_84:


//--------------------- .nv.shared.reserved.0     --------------------------
	.section	.nv.shared.reserved.0,"aw",@nobits
	.weak		__nv_reservedSMEM_offset_0_alias
	.size		__nv_reservedSMEM_offset_0_alias, 0, 64
	.other		__nv_reservedSMEM_offset_0_alias,@"STO_CUDA_RESERVED_SHARED STV_DEFAULT"
__nv_reservedSMEM_offset_0_alias:
	.zero		0
	.zero		64


//--------------------- .nv.shared._Z16sgpu_cuda_kerneliiPjS_S_S_i --------------------------
	.section	.nv.shared._Z16sgpu_cuda_kerneliiPjS_S_S_i,"aw",@nobits
	.sectionflags	@""
	.align	4
.nv.shared._Z16sgpu_cuda_kerneliiPjS_S_S_i:
	.zero		16768


//--------------------- .nv.constant0._Z11nqueen_cudaPlPiS0_S0_S0_S0_S0_S0_liii --------------------------
	.section	.nv.constant0._Z11nqueen_cudaPlPiS0_S0_S0_S0_S0_S0_liii,"a",@progbits
	.sectionflags	@""
	.align	4
.nv.constant0._Z11nqueen_cudaPlPiS0_S0_S0_S0_S0_S0_liii:
	.zero		980


//--------------------- .nv.constant0._Z16sgpu_cuda_kerneliiPjS_S_S_i --------------------------
	.section	.nv.constant0._Z16sgpu_cuda_kerneliiPjS_S_S_i,"a",@progbits
	.sectionflags	@""
	.align	4
.nv.constant0._Z16sgpu_cuda_kerneliiPjS_S_S_i:
	.zero		940


//--------------------- SYMBOLS --------------------------

	.type		.nv.reservedSmem.offset0,@object
	.size		.nv.reservedSmem.offset0,0x4
	.type		.nv.reservedSmem.cap,@object
	.size		.nv.reservedSmem.cap,0x4
